//
// Generated by NVIDIA NVVM Compiler
//
// Compiler Build ID: CL-36424714
// Cuda compilation tools, release 13.0, V13.0.88
// Based on NVVM 20.0.0
//

.version 9.0
.target sm_100
.address_size 64

	// .globl	_Z6matmulP6__halfS0_S0_iiiff
.extern .shared .align 16 .b8 shared_storage[];

.visible .entry _Z6matmulP6__halfS0_S0_iiiff(
	.param .u64 .ptr .align 1 _Z6matmulP6__halfS0_S0_iiiff_param_0,
	.param .u64 .ptr .align 1 _Z6matmulP6__halfS0_S0_iiiff_param_1,
	.param .u64 .ptr .align 1 _Z6matmulP6__halfS0_S0_iiiff_param_2,
	.param .u32 _Z6matmulP6__halfS0_S0_iiiff_param_3,
	.param .u32 _Z6matmulP6__halfS0_S0_iiiff_param_4,
	.param .u32 _Z6matmulP6__halfS0_S0_iiiff_param_5,
	.param .f32 _Z6matmulP6__halfS0_S0_iiiff_param_6,
	.param .f32 _Z6matmulP6__halfS0_S0_iiiff_param_7
)
{
	.reg .pred 	%p<12>;
	.reg .b16 	%rs<9>;
	.reg .b32 	%r<3186>;
	.reg .b32 	%f<2763>;
	.reg .b64 	%rd<164>;

	ld.param.u64 	%rd6, [_Z6matmulP6__halfS0_S0_iiiff_param_0];
	ld.param.u64 	%rd7, [_Z6matmulP6__halfS0_S0_iiiff_param_1];
	ld.param.u32 	%r98, [_Z6matmulP6__halfS0_S0_iiiff_param_5];
	mov.u32 	%r123, %ctaid.y;
	mov.u32 	%r124, %tid.x;
	mov.u32 	%r125, %tid.y;
	mov.u32 	%r126, %tid.z;
	shl.b32 	%r127, %r126, 7;
	shl.b32 	%r128, %r125, 5;
	add.s32 	%r129, %r128, %r124;
	add.s32 	%r130, %r129, %r127;
	shr.u32 	%r131, %r130, 2;
	shl.b32 	%r132, %r124, 3;
	and.b32  	%r133, %r132, 56;
	and.b32  	%r134, %r124, 24;
	xor.b32  	%r135, %r133, %r134;
	shl.b32 	%r136, %r130, 3;
	and.b32  	%r137, %r136, 1048512;
	or.b32  	%r138, %r137, %r135;
	shl.b32 	%r139, %r123, 7;
	add.s32 	%r140, %r131, %r139;
	and.b32  	%r9, %r132, 24;
	mul.wide.u32 	%rd33, %r138, 2;
	mov.u32 	%r141, shared_storage;
	cvt.u64.u32 	%rd34, %r141;
	cvta.shared.u64 	%rd35, %rd34;
	add.s64 	%rd9, %rd35, %rd33;
	// begin inline asm
	{ .reg .u64 smem_ptr; cvta.to.shared.u64 smem_ptr, %rd9; cvt.u32.u64 %r99, smem_ptr; }

	// end inline asm
	mul.lo.s32 	%r2, %r140, %r98;
	add.s32 	%r142, %r2, %r9;
	mul.wide.s32 	%rd36, %r142, 2;
	add.s64 	%rd10, %rd6, %rd36;
	// begin inline asm
	cp.async.cg.shared.global [%r99], [%rd10], 16;

	// end inline asm
	add.s64 	%rd11, %rd9, 4096;
	// begin inline asm
	{ .reg .u64 smem_ptr; cvta.to.shared.u64 smem_ptr, %rd11; cvt.u32.u64 %r101, smem_ptr; }

	// end inline asm
	shl.b32 	%r143, %r98, 6;
	add.s32 	%r4, %r2, %r143;
	add.s32 	%r144, %r4, %r9;
	mul.wide.s32 	%rd37, %r144, 2;
	add.s64 	%rd12, %rd6, %rd37;
	// begin inline asm
	cp.async.cg.shared.global [%r101], [%rd12], 16;

	// end inline asm
	mov.u32 	%r145, %ctaid.x;
	shl.b32 	%r146, %r145, 7;
	add.s32 	%r147, %r131, %r146;
	add.s64 	%rd13, %rd9, 32768;
	// begin inline asm
	{ .reg .u64 smem_ptr; cvta.to.shared.u64 smem_ptr, %rd13; cvt.u32.u64 %r103, smem_ptr; }

	// end inline asm
	mul.lo.s32 	%r6, %r147, %r98;
	add.s32 	%r148, %r6, %r9;
	mul.wide.s32 	%rd38, %r148, 2;
	add.s64 	%rd14, %rd7, %rd38;
	// begin inline asm
	cp.async.cg.shared.global [%r103], [%rd14], 16;

	// end inline asm
	add.s64 	%rd15, %rd9, 36864;
	// begin inline asm
	{ .reg .u64 smem_ptr; cvta.to.shared.u64 smem_ptr, %rd15; cvt.u32.u64 %r105, smem_ptr; }

	// end inline asm
	add.s32 	%r8, %r6, %r143;
	add.s32 	%r149, %r8, %r9;
	mul.wide.s32 	%rd39, %r149, 2;
	add.s64 	%rd16, %rd7, %rd39;
	// begin inline asm
	cp.async.cg.shared.global [%r105], [%rd16], 16;

	// end inline asm
	// begin inline asm
	cp.async.commit_group;

	// end inline asm
	add.s64 	%rd17, %rd9, 8192;
	// begin inline asm
	{ .reg .u64 smem_ptr; cvta.to.shared.u64 smem_ptr, %rd17; cvt.u32.u64 %r107, smem_ptr; }

	// end inline asm
	cvt.s64.s32 	%rd40, %r2;
	cvt.u64.u32 	%rd41, %r9;
	add.s64 	%rd42, %rd41, %rd40;
	shl.b64 	%rd43, %rd42, 1;
	add.s64 	%rd1, %rd6, %rd43;
	add.s64 	%rd18, %rd1, 64;
	// begin inline asm
	cp.async.cg.shared.global [%r107], [%rd18], 16;

	// end inline asm
	add.s64 	%rd19, %rd9, 12288;
	// begin inline asm
	{ .reg .u64 smem_ptr; cvta.to.shared.u64 smem_ptr, %rd19; cvt.u32.u64 %r109, smem_ptr; }

	// end inline asm
	cvt.s64.s32 	%rd44, %r4;
	add.s64 	%rd45, %rd41, %rd44;
	shl.b64 	%rd46, %rd45, 1;
	add.s64 	%rd2, %rd6, %rd46;
	add.s64 	%rd20, %rd2, 64;
	// begin inline asm
	cp.async.cg.shared.global [%r109], [%rd20], 16;

	// end inline asm
	add.s64 	%rd21, %rd9, 40960;
	// begin inline asm
	{ .reg .u64 smem_ptr; cvta.to.shared.u64 smem_ptr, %rd21; cvt.u32.u64 %r111, smem_ptr; }

	// end inline asm
	cvt.s64.s32 	%rd47, %r6;
	add.s64 	%rd48, %rd41, %rd47;
	shl.b64 	%rd49, %rd48, 1;
	add.s64 	%rd3, %rd7, %rd49;
	add.s64 	%rd22, %rd3, 64;
	// begin inline asm
	cp.async.cg.shared.global [%r111], [%rd22], 16;

	// end inline asm
	add.s64 	%rd23, %rd9, 45056;
	// begin inline asm
	{ .reg .u64 smem_ptr; cvta.to.shared.u64 smem_ptr, %rd23; cvt.u32.u64 %r113, smem_ptr; }

	// end inline asm
	cvt.s64.s32 	%rd50, %r8;
	add.s64 	%rd51, %rd41, %rd50;
	shl.b64 	%rd52, %rd51, 1;
	add.s64 	%rd4, %rd7, %rd52;
	add.s64 	%rd24, %rd4, 64;
	// begin inline asm
	cp.async.cg.shared.global [%r113], [%rd24], 16;

	// end inline asm
	// begin inline asm
	cp.async.commit_group;

	// end inline asm
	add.s64 	%rd25, %rd9, 16384;
	// begin inline asm
	{ .reg .u64 smem_ptr; cvta.to.shared.u64 smem_ptr, %rd25; cvt.u32.u64 %r115, smem_ptr; }

	// end inline asm
	add.s64 	%rd26, %rd1, 128;
	// begin inline asm
	cp.async.cg.shared.global [%r115], [%rd26], 16;

	// end inline asm
	add.s64 	%rd27, %rd9, 20480;
	// begin inline asm
	{ .reg .u64 smem_ptr; cvta.to.shared.u64 smem_ptr, %rd27; cvt.u32.u64 %r117, smem_ptr; }

	// end inline asm
	add.s64 	%rd28, %rd2, 128;
	// begin inline asm
	cp.async.cg.shared.global [%r117], [%rd28], 16;

	// end inline asm
	add.s64 	%rd29, %rd9, 49152;
	// begin inline asm
	{ .reg .u64 smem_ptr; cvta.to.shared.u64 smem_ptr, %rd29; cvt.u32.u64 %r119, smem_ptr; }

	// end inline asm
	add.s64 	%rd30, %rd3, 128;
	// begin inline asm
	cp.async.cg.shared.global [%r119], [%rd30], 16;

	// end inline asm
	add.s64 	%rd31, %rd9, 53248;
	// begin inline asm
	{ .reg .u64 smem_ptr; cvta.to.shared.u64 smem_ptr, %rd31; cvt.u32.u64 %r121, smem_ptr; }

	// end inline asm
	add.s64 	%rd32, %rd4, 128;
	// begin inline asm
	cp.async.cg.shared.global [%r121], [%rd32], 16;

	// end inline asm
	// begin inline asm
	cp.async.commit_group;

	// end inline asm
	shr.s32 	%r150, %r98, 31;
	shr.u32 	%r151, %r150, 27;
	add.s32 	%r152, %r98, %r151;
	shr.s32 	%r18, %r152, 5;
	setp.lt.s32 	%p1, %r98, 160;
	mov.f32 	%f2699, 0f00000000;
	mov.f32 	%f2700, %f2699;
	mov.f32 	%f2701, %f2699;
	mov.f32 	%f2702, %f2699;
	mov.f32 	%f2703, %f2699;
	mov.f32 	%f2704, %f2699;
	mov.f32 	%f2705, %f2699;
	mov.f32 	%f2706, %f2699;
	mov.f32 	%f2707, %f2699;
	mov.f32 	%f2708, %f2699;
	mov.f32 	%f2709, %f2699;
	mov.f32 	%f2710, %f2699;
	mov.f32 	%f2711, %f2699;
	mov.f32 	%f2712, %f2699;
	mov.f32 	%f2713, %f2699;
	mov.f32 	%f2714, %f2699;
	mov.f32 	%f2715, %f2699;
	mov.f32 	%f2716, %f2699;
	mov.f32 	%f2717, %f2699;
	mov.f32 	%f2718, %f2699;
	mov.f32 	%f2719, %f2699;
	mov.f32 	%f2720, %f2699;
	mov.f32 	%f2721, %f2699;
	mov.f32 	%f2722, %f2699;
	mov.f32 	%f2723, %f2699;
	mov.f32 	%f2724, %f2699;
	mov.f32 	%f2725, %f2699;
	mov.f32 	%f2726, %f2699;
	mov.f32 	%f2727, %f2699;
	mov.f32 	%f2728, %f2699;
	mov.f32 	%f2729, %f2699;
	mov.f32 	%f2730, %f2699;
	mov.f32 	%f2731, %f2699;
	mov.f32 	%f2732, %f2699;
	mov.f32 	%f2733, %f2699;
	mov.f32 	%f2734, %f2699;
	mov.f32 	%f2735, %f2699;
	mov.f32 	%f2736, %f2699;
	mov.f32 	%f2737, %f2699;
	mov.f32 	%f2738, %f2699;
	mov.f32 	%f2739, %f2699;
	mov.f32 	%f2740, %f2699;
	mov.f32 	%f2741, %f2699;
	mov.f32 	%f2742, %f2699;
	mov.f32 	%f2743, %f2699;
	mov.f32 	%f2744, %f2699;
	mov.f32 	%f2745, %f2699;
	mov.f32 	%f2746, %f2699;
	mov.f32 	%f2747, %f2699;
	mov.f32 	%f2748, %f2699;
	mov.f32 	%f2749, %f2699;
	mov.f32 	%f2750, %f2699;
	mov.f32 	%f2751, %f2699;
	mov.f32 	%f2752, %f2699;
	mov.f32 	%f2753, %f2699;
	mov.f32 	%f2754, %f2699;
	mov.f32 	%f2755, %f2699;
	mov.f32 	%f2756, %f2699;
	mov.f32 	%f2757, %f2699;
	mov.f32 	%f2758, %f2699;
	mov.f32 	%f2759, %f2699;
	mov.f32 	%f2760, %f2699;
	mov.f32 	%f2761, %f2699;
	mov.f32 	%f2762, %f2699;
	@%p1 bra 	$L__BB0_11;
	add.s32 	%r3175, %r148, 96;
	add.s32 	%r3174, %r149, 96;
	add.s32 	%r3173, %r144, 96;
	add.s32 	%r3172, %r142, 96;
	mov.f32 	%f2699, 0f00000000;
	mov.b32 	%r3176, 3;
$L__BB0_2:
	// begin inline asm
	cp.async.wait_group 2;

	// end inline asm
	bar.sync 	0;
	setp.ge.s32 	%p2, %r3176, %r18;
	@%p2 bra 	$L__BB0_4;
	ld.param.u64 	%rd157, [_Z6matmulP6__halfS0_S0_iiiff_param_1];
	ld.param.u64 	%rd151, [_Z6matmulP6__halfS0_S0_iiiff_param_0];
	mov.u32 	%r166, %tid.x;
	mov.u32 	%r167, %tid.y;
	shl.b32 	%r168, %r167, 5;
	add.s32 	%r169, %r168, %r166;
	mov.u32 	%r170, %tid.z;
	shl.b32 	%r171, %r170, 7;
	add.s32 	%r172, %r169, %r171;
	shl.b32 	%r173, %r172, 3;
	and.b32  	%r174, %r173, 1048512;
	shl.b32 	%r175, %r166, 3;
	and.b32  	%r176, %r175, 56;
	and.b32  	%r177, %r166, 24;
	xor.b32  	%r178, %r176, %r177;
	or.b32  	%r179, %r174, %r178;
	mul.wide.u32 	%rd61, %r179, 2;
	mov.u32 	%r180, shared_storage;
	cvt.u64.u32 	%rd62, %r180;
	cvta.shared.u64 	%rd63, %rd62;
	add.s64 	%rd64, %rd63, %rd61;
	add.s64 	%rd53, %rd64, 24576;
	// begin inline asm
	{ .reg .u64 smem_ptr; cvta.to.shared.u64 smem_ptr, %rd53; cvt.u32.u64 %r158, smem_ptr; }

	// end inline asm
	mul.wide.u32 	%rd65, %r3172, 2;
	add.s64 	%rd54, %rd151, %rd65;
	// begin inline asm
	cp.async.cg.shared.global [%r158], [%rd54], 16;

	// end inline asm
	add.s64 	%rd55, %rd64, 28672;
	// begin inline asm
	{ .reg .u64 smem_ptr; cvta.to.shared.u64 smem_ptr, %rd55; cvt.u32.u64 %r160, smem_ptr; }

	// end inline asm
	mul.wide.u32 	%rd66, %r3173, 2;
	add.s64 	%rd56, %rd151, %rd66;
	// begin inline asm
	cp.async.cg.shared.global [%r160], [%rd56], 16;

	// end inline asm
	add.s64 	%rd57, %rd64, 57344;
	// begin inline asm
	{ .reg .u64 smem_ptr; cvta.to.shared.u64 smem_ptr, %rd57; cvt.u32.u64 %r162, smem_ptr; }

	// end inline asm
	mul.wide.u32 	%rd67, %r3175, 2;
	add.s64 	%rd58, %rd157, %rd67;
	// begin inline asm
	cp.async.cg.shared.global [%r162], [%rd58], 16;

	// end inline asm
	add.s64 	%rd59, %rd64, 61440;
	// begin inline asm
	{ .reg .u64 smem_ptr; cvta.to.shared.u64 smem_ptr, %rd59; cvt.u32.u64 %r164, smem_ptr; }

	// end inline asm
	mul.wide.u32 	%rd68, %r3174, 2;
	add.s64 	%rd60, %rd157, %rd68;
	// begin inline asm
	cp.async.cg.shared.global [%r164], [%rd60], 16;

	// end inline asm
	// begin inline asm
	cp.async.commit_group;

	// end inline asm
$L__BB0_4:
	mov.u32 	%r373, %tid.z;
	shl.b32 	%r374, %r373, 11;
	mov.u32 	%r375, %tid.x;
	shr.u32 	%r376, %r375, 2;
	shl.b32 	%r377, %r376, 5;
	add.s32 	%r378, %r374, %r377;
	and.b32  	%r379, %r378, 262080;
	shl.b32 	%r380, %r375, 1;
	and.b32  	%r381, %r380, 6;
	and.b32  	%r382, %r377, 32;
	or.b32  	%r383, %r381, %r382;
	and.b32  	%r384, %r375, 24;
	or.b32  	%r385, %r383, %r384;
	or.b32  	%r386, %r379, %r385;
	shl.b32 	%r387, %r386, 1;
	mov.u32 	%r388, shared_storage;
	add.s32 	%r389, %r388, %r387;
	ld.shared.u32 	%r181, [%r389];
	or.b32  	%r390, %r383, 8;
	xor.b32  	%r391, %r390, %r384;
	or.b32  	%r392, %r379, %r391;
	shl.b32 	%r393, %r392, 1;
	add.s32 	%r394, %r388, %r393;
	ld.shared.u32 	%r183, [%r394];
	add.s32 	%r395, %r378, 256;
	and.b32  	%r396, %r395, 524224;
	or.b32  	%r397, %r396, %r385;
	shl.b32 	%r398, %r397, 1;
	add.s32 	%r399, %r388, %r398;
	ld.shared.u32 	%r182, [%r399];
	or.b32  	%r400, %r396, %r391;
	shl.b32 	%r401, %r400, 1;
	add.s32 	%r402, %r388, %r401;
	ld.shared.u32 	%r184, [%r402];
	add.s32 	%r403, %r378, 512;
	and.b32  	%r404, %r403, 524224;
	or.b32  	%r405, %r404, %r385;
	shl.b32 	%r406, %r405, 1;
	add.s32 	%r407, %r388, %r406;
	ld.shared.u32 	%r205, [%r407];
	or.b32  	%r408, %r404, %r391;
	shl.b32 	%r409, %r408, 1;
	add.s32 	%r410, %r388, %r409;
	ld.shared.u32 	%r207, [%r410];
	add.s32 	%r411, %r378, 768;
	and.b32  	%r412, %r411, 524224;
	or.b32  	%r413, %r412, %r385;
	shl.b32 	%r414, %r413, 1;
	add.s32 	%r415, %r388, %r414;
	ld.shared.u32 	%r206, [%r415];
	or.b32  	%r416, %r412, %r391;
	shl.b32 	%r417, %r416, 1;
	add.s32 	%r418, %r388, %r417;
	ld.shared.u32 	%r208, [%r418];
	add.s32 	%r419, %r378, 1024;
	and.b32  	%r420, %r419, 524224;
	or.b32  	%r421, %r420, %r385;
	shl.b32 	%r422, %r421, 1;
	add.s32 	%r423, %r388, %r422;
	ld.shared.u32 	%r229, [%r423];
	or.b32  	%r424, %r420, %r391;
	shl.b32 	%r425, %r424, 1;
	add.s32 	%r426, %r388, %r425;
	ld.shared.u32 	%r231, [%r426];
	add.s32 	%r427, %r378, 1280;
	and.b32  	%r428, %r427, 524224;
	or.b32  	%r429, %r428, %r385;
	shl.b32 	%r430, %r429, 1;
	add.s32 	%r431, %r388, %r430;
	ld.shared.u32 	%r230, [%r431];
	or.b32  	%r432, %r428, %r391;
	shl.b32 	%r433, %r432, 1;
	add.s32 	%r434, %r388, %r433;
	ld.shared.u32 	%r232, [%r434];
	add.s32 	%r435, %r378, 1536;
	and.b32  	%r436, %r435, 524224;
	or.b32  	%r437, %r436, %r385;
	shl.b32 	%r438, %r437, 1;
	add.s32 	%r439, %r388, %r438;
	ld.shared.u32 	%r253, [%r439];
	or.b32  	%r440, %r436, %r391;
	shl.b32 	%r441, %r440, 1;
	add.s32 	%r442, %r388, %r441;
	ld.shared.u32 	%r255, [%r442];
	add.s32 	%r443, %r378, 1792;
	and.b32  	%r444, %r443, 524224;
	or.b32  	%r445, %r444, %r385;
	shl.b32 	%r446, %r445, 1;
	add.s32 	%r447, %r388, %r446;
	ld.shared.u32 	%r254, [%r447];
	or.b32  	%r448, %r444, %r391;
	shl.b32 	%r449, %r448, 1;
	add.s32 	%r450, %r388, %r449;
	ld.shared.u32 	%r256, [%r450];
	mov.u32 	%r451, %tid.y;
	shl.b32 	%r452, %r451, 5;
	add.s32 	%r453, %r376, %r452;
	shl.b32 	%r454, %r453, 5;
	and.b32  	%r455, %r454, 2097088;
	or.b32  	%r456, %r455, %r385;
	shl.b32 	%r457, %r456, 1;
	add.s32 	%r458, %r388, 32768;
	add.s32 	%r459, %r458, %r457;
	ld.shared.u32 	%r185, [%r459];
	or.b32  	%r460, %r455, %r391;
	shl.b32 	%r461, %r460, 1;
	add.s32 	%r462, %r458, %r461;
	ld.shared.u32 	%r186, [%r462];
	add.s32 	%r463, %r454, 256;
	and.b32  	%r464, %r463, 4194240;
	or.b32  	%r465, %r464, %r385;
	shl.b32 	%r466, %r465, 1;
	add.s32 	%r467, %r458, %r466;
	ld.shared.u32 	%r191, [%r467];
	or.b32  	%r468, %r464, %r391;
	shl.b32 	%r469, %r468, 1;
	add.s32 	%r470, %r458, %r469;
	ld.shared.u32 	%r192, [%r470];
	add.s32 	%r471, %r454, 512;
	and.b32  	%r472, %r471, 4194240;
	or.b32  	%r473, %r472, %r385;
	shl.b32 	%r474, %r473, 1;
	add.s32 	%r475, %r458, %r474;
	ld.shared.u32 	%r197, [%r475];
	or.b32  	%r476, %r472, %r391;
	shl.b32 	%r477, %r476, 1;
	add.s32 	%r478, %r458, %r477;
	ld.shared.u32 	%r198, [%r478];
	add.s32 	%r479, %r454, 768;
	and.b32  	%r480, %r479, 4194240;
	or.b32  	%r481, %r480, %r385;
	shl.b32 	%r482, %r481, 1;
	add.s32 	%r483, %r458, %r482;
	ld.shared.u32 	%r203, [%r483];
	or.b32  	%r484, %r480, %r391;
	shl.b32 	%r485, %r484, 1;
	add.s32 	%r486, %r458, %r485;
	ld.shared.u32 	%r204, [%r486];
	// begin inline asm
	mma.sync.aligned.m16n8k16.row.col.f32.f16.f16.f32 {%f579,  %f580,  %f581,  %f582},{%r181,  %r182,  %r183,  %r184},{%r185,  %r186},{%f2762, %f2761, %f2758, %f2757};

	// end inline asm
	// begin inline asm
	mma.sync.aligned.m16n8k16.row.col.f32.f16.f16.f32 {%f587,  %f588,  %f589,  %f590},{%r181,  %r182,  %r183,  %r184},{%r191,  %r192},{%f2760, %f2759, %f2756, %f2755};

	// end inline asm
	// begin inline asm
	mma.sync.aligned.m16n8k16.row.col.f32.f16.f16.f32 {%f595,  %f596,  %f597,  %f598},{%r181,  %r182,  %r183,  %r184},{%r197,  %r198},{%f2754, %f2753, %f2750, %f2749};

	// end inline asm
	// begin inline asm
	mma.sync.aligned.m16n8k16.row.col.f32.f16.f16.f32 {%f603,  %f604,  %f605,  %f606},{%r181,  %r182,  %r183,  %r184},{%r203,  %r204},{%f2752, %f2751, %f2748, %f2747};

	// end inline asm
	// begin inline asm
	mma.sync.aligned.m16n8k16.row.col.f32.f16.f16.f32 {%f611,  %f612,  %f613,  %f614},{%r205,  %r206,  %r207,  %r208},{%r185,  %r186},{%f2746, %f2745, %f2742, %f2741};

	// end inline asm
	// begin inline asm
	mma.sync.aligned.m16n8k16.row.col.f32.f16.f16.f32 {%f619,  %f620,  %f621,  %f622},{%r205,  %r206,  %r207,  %r208},{%r191,  %r192},{%f2744, %f2743, %f2740, %f2739};

	// end inline asm
	// begin inline asm
	mma.sync.aligned.m16n8k16.row.col.f32.f16.f16.f32 {%f627,  %f628,  %f629,  %f630},{%r205,  %r206,  %r207,  %r208},{%r197,  %r198},{%f2738, %f2737, %f2734, %f2733};

	// end inline asm
	// begin inline asm
	mma.sync.aligned.m16n8k16.row.col.f32.f16.f16.f32 {%f635,  %f636,  %f637,  %f638},{%r205,  %r206,  %r207,  %r208},{%r203,  %r204},{%f2736, %f2735, %f2732, %f2731};

	// end inline asm
	// begin inline asm
	mma.sync.aligned.m16n8k16.row.col.f32.f16.f16.f32 {%f643,  %f644,  %f645,  %f646},{%r229,  %r230,  %r231,  %r232},{%r185,  %r186},{%f2730, %f2729, %f2726, %f2725};

	// end inline asm
	// begin inline asm
	mma.sync.aligned.m16n8k16.row.col.f32.f16.f16.f32 {%f651,  %f652,  %f653,  %f654},{%r229,  %r230,  %r231,  %r232},{%r191,  %r192},{%f2728, %f2727, %f2724, %f2723};

	// end inline asm
	// begin inline asm
	mma.sync.aligned.m16n8k16.row.col.f32.f16.f16.f32 {%f659,  %f660,  %f661,  %f662},{%r229,  %r230,  %r231,  %r232},{%r197,  %r198},{%f2722, %f2721, %f2718, %f2717};

	// end inline asm
	// begin inline asm
	mma.sync.aligned.m16n8k16.row.col.f32.f16.f16.f32 {%f667,  %f668,  %f669,  %f670},{%r229,  %r230,  %r231,  %r232},{%r203,  %r204},{%f2720, %f2719, %f2716, %f2715};

	// end inline asm
	// begin inline asm
	mma.sync.aligned.m16n8k16.row.col.f32.f16.f16.f32 {%f675,  %f676,  %f677,  %f678},{%r253,  %r254,  %r255,  %r256},{%r185,  %r186},{%f2714, %f2713, %f2710, %f2709};

	// end inline asm
	// begin inline asm
	mma.sync.aligned.m16n8k16.row.col.f32.f16.f16.f32 {%f683,  %f684,  %f685,  %f686},{%r253,  %r254,  %r255,  %r256},{%r191,  %r192},{%f2712, %f2711, %f2708, %f2707};

	// end inline asm
	// begin inline asm
	mma.sync.aligned.m16n8k16.row.col.f32.f16.f16.f32 {%f691,  %f692,  %f693,  %f694},{%r253,  %r254,  %r255,  %r256},{%r197,  %r198},{%f2706, %f2705, %f2702, %f2701};

	// end inline asm
	// begin inline asm
	mma.sync.aligned.m16n8k16.row.col.f32.f16.f16.f32 {%f699,  %f700,  %f701,  %f702},{%r253,  %r254,  %r255,  %r256},{%r203,  %r204},{%f2704, %f2703, %f2700, %f2699};

	// end inline asm
	or.b32  	%r487, %r383, 16;
	xor.b32  	%r488, %r487, %r384;
	or.b32  	%r489, %r379, %r488;
	shl.b32 	%r490, %r489, 1;
	add.s32 	%r491, %r388, %r490;
	ld.shared.u32 	%r295, [%r491];
	or.b32  	%r492, %r383, 24;
	xor.b32  	%r493, %r492, %r384;
	or.b32  	%r494, %r379, %r493;
	shl.b32 	%r495, %r494, 1;
	add.s32 	%r496, %r388, %r495;
	ld.shared.u32 	%r297, [%r496];
	or.b32  	%r497, %r396, %r488;
	shl.b32 	%r498, %r497, 1;
	add.s32 	%r499, %r388, %r498;
	ld.shared.u32 	%r296, [%r499];
	or.b32  	%r500, %r396, %r493;
	shl.b32 	%r501, %r500, 1;
	add.s32 	%r502, %r388, %r501;
	ld.shared.u32 	%r298, [%r502];
	or.b32  	%r503, %r404, %r488;
	shl.b32 	%r504, %r503, 1;
	add.s32 	%r505, %r388, %r504;
	ld.shared.u32 	%r319, [%r505];
	or.b32  	%r506, %r404, %r493;
	shl.b32 	%r507, %r506, 1;
	add.s32 	%r508, %r388, %r507;
	ld.shared.u32 	%r321, [%r508];
	or.b32  	%r509, %r412, %r488;
	shl.b32 	%r510, %r509, 1;
	add.s32 	%r511, %r388, %r510;
	ld.shared.u32 	%r320, [%r511];
	or.b32  	%r512, %r412, %r493;
	shl.b32 	%r513, %r512, 1;
	add.s32 	%r514, %r388, %r513;
	ld.shared.u32 	%r322, [%r514];
	or.b32  	%r515, %r420, %r488;
	shl.b32 	%r516, %r515, 1;
	add.s32 	%r517, %r388, %r516;
	ld.shared.u32 	%r343, [%r517];
	or.b32  	%r518, %r420, %r493;
	shl.b32 	%r519, %r518, 1;
	add.s32 	%r520, %r388, %r519;
	ld.shared.u32 	%r345, [%r520];
	or.b32  	%r521, %r428, %r488;
	shl.b32 	%r522, %r521, 1;
	add.s32 	%r523, %r388, %r522;
	ld.shared.u32 	%r344, [%r523];
	or.b32  	%r524, %r428, %r493;
	shl.b32 	%r525, %r524, 1;
	add.s32 	%r526, %r388, %r525;
	ld.shared.u32 	%r346, [%r526];
	or.b32  	%r527, %r436, %r488;
	shl.b32 	%r528, %r527, 1;
	add.s32 	%r529, %r388, %r528;
	ld.shared.u32 	%r367, [%r529];
	or.b32  	%r530, %r436, %r493;
	shl.b32 	%r531, %r530, 1;
	add.s32 	%r532, %r388, %r531;
	ld.shared.u32 	%r369, [%r532];
	or.b32  	%r533, %r444, %r488;
	shl.b32 	%r534, %r533, 1;
	add.s32 	%r535, %r388, %r534;
	ld.shared.u32 	%r368, [%r535];
	or.b32  	%r536, %r444, %r493;
	shl.b32 	%r537, %r536, 1;
	add.s32 	%r538, %r388, %r537;
	ld.shared.u32 	%r370, [%r538];
	or.b32  	%r539, %r455, %r488;
	shl.b32 	%r540, %r539, 1;
	add.s32 	%r541, %r458, %r540;
	ld.shared.u32 	%r353, [%r541];
	or.b32  	%r542, %r455, %r493;
	shl.b32 	%r543, %r542, 1;
	add.s32 	%r544, %r458, %r543;
	ld.shared.u32 	%r354, [%r544];
	or.b32  	%r545, %r464, %r488;
	shl.b32 	%r546, %r545, 1;
	add.s32 	%r547, %r458, %r546;
	ld.shared.u32 	%r359, [%r547];
	or.b32  	%r548, %r464, %r493;
	shl.b32 	%r549, %r548, 1;
	add.s32 	%r550, %r458, %r549;
	ld.shared.u32 	%r360, [%r550];
	or.b32  	%r551, %r472, %r488;
	shl.b32 	%r552, %r551, 1;
	add.s32 	%r553, %r458, %r552;
	ld.shared.u32 	%r365, [%r553];
	or.b32  	%r554, %r472, %r493;
	shl.b32 	%r555, %r554, 1;
	add.s32 	%r556, %r458, %r555;
	ld.shared.u32 	%r366, [%r556];
	or.b32  	%r557, %r480, %r488;
	shl.b32 	%r558, %r557, 1;
	add.s32 	%r559, %r458, %r558;
	ld.shared.u32 	%r371, [%r559];
	or.b32  	%r560, %r480, %r493;
	shl.b32 	%r561, %r560, 1;
	add.s32 	%r562, %r458, %r561;
	ld.shared.u32 	%r372, [%r562];
	// begin inline asm
	mma.sync.aligned.m16n8k16.row.col.f32.f16.f16.f32 {%f707,  %f708,  %f709,  %f710},{%r295,  %r296,  %r297,  %r298},{%r353,  %r354},{%f579, %f580, %f581, %f582};

	// end inline asm
	// begin inline asm
	mma.sync.aligned.m16n8k16.row.col.f32.f16.f16.f32 {%f715,  %f716,  %f717,  %f718},{%r295,  %r296,  %r297,  %r298},{%r359,  %r360},{%f587, %f588, %f589, %f590};

	// end inline asm
	// begin inline asm
	mma.sync.aligned.m16n8k16.row.col.f32.f16.f16.f32 {%f723,  %f724,  %f725,  %f726},{%r295,  %r296,  %r297,  %r298},{%r365,  %r366},{%f595, %f596, %f597, %f598};

	// end inline asm
	// begin inline asm
	mma.sync.aligned.m16n8k16.row.col.f32.f16.f16.f32 {%f731,  %f732,  %f733,  %f734},{%r295,  %r296,  %r297,  %r298},{%r371,  %r372},{%f603, %f604, %f605, %f606};

	// end inline asm
	// begin inline asm
	mma.sync.aligned.m16n8k16.row.col.f32.f16.f16.f32 {%f739,  %f740,  %f741,  %f742},{%r319,  %r320,  %r321,  %r322},{%r353,  %r354},{%f611, %f612, %f613, %f614};

	// end inline asm
	// begin inline asm
	mma.sync.aligned.m16n8k16.row.col.f32.f16.f16.f32 {%f747,  %f748,  %f749,  %f750},{%r319,  %r320,  %r321,  %r322},{%r359,  %r360},{%f619, %f620, %f621, %f622};

	// end inline asm
	// begin inline asm
	mma.sync.aligned.m16n8k16.row.col.f32.f16.f16.f32 {%f755,  %f756,  %f757,  %f758},{%r319,  %r320,  %r321,  %r322},{%r365,  %r366},{%f627, %f628, %f629, %f630};

	// end inline asm
	// begin inline asm
	mma.sync.aligned.m16n8k16.row.col.f32.f16.f16.f32 {%f763,  %f764,  %f765,  %f766},{%r319,  %r320,  %r321,  %r322},{%r371,  %r372},{%f635, %f636, %f637, %f638};

	// end inline asm
	// begin inline asm
	mma.sync.aligned.m16n8k16.row.col.f32.f16.f16.f32 {%f771,  %f772,  %f773,  %f774},{%r343,  %r344,  %r345,  %r346},{%r353,  %r354},{%f643, %f644, %f645, %f646};

	// end inline asm
	// begin inline asm
	mma.sync.aligned.m16n8k16.row.col.f32.f16.f16.f32 {%f779,  %f780,  %f781,  %f782},{%r343,  %r344,  %r345,  %r346},{%r359,  %r360},{%f651, %f652, %f653, %f654};

	// end inline asm
	// begin inline asm
	mma.sync.aligned.m16n8k16.row.col.f32.f16.f16.f32 {%f787,  %f788,  %f789,  %f790},{%r343,  %r344,  %r345,  %r346},{%r365,  %r366},{%f659, %f660, %f661, %f662};

	// end inline asm
	// begin inline asm
	mma.sync.aligned.m16n8k16.row.col.f32.f16.f16.f32 {%f795,  %f796,  %f797,  %f798},{%r343,  %r344,  %r345,  %r346},{%r371,  %r372},{%f667, %f668, %f669, %f670};

	// end inline asm
	// begin inline asm
	mma.sync.aligned.m16n8k16.row.col.f32.f16.f16.f32 {%f803,  %f804,  %f805,  %f806},{%r367,  %r368,  %r369,  %r370},{%r353,  %r354},{%f675, %f676, %f677, %f678};

	// end inline asm
	// begin inline asm
	mma.sync.aligned.m16n8k16.row.col.f32.f16.f16.f32 {%f811,  %f812,  %f813,  %f814},{%r367,  %r368,  %r369,  %r370},{%r359,  %r360},{%f683, %f684, %f685, %f686};

	// end inline asm
	// begin inline asm
	mma.sync.aligned.m16n8k16.row.col.f32.f16.f16.f32 {%f819,  %f820,  %f821,  %f822},{%r367,  %r368,  %r369,  %r370},{%r365,  %r366},{%f691, %f692, %f693, %f694};

	// end inline asm
	// begin inline asm
	mma.sync.aligned.m16n8k16.row.col.f32.f16.f16.f32 {%f827,  %f828,  %f829,  %f830},{%r367,  %r368,  %r369,  %r370},{%r371,  %r372},{%f699, %f700, %f701, %f702};

	// end inline asm
	// begin inline asm
	cp.async.wait_group 2;

	// end inline asm
	bar.sync 	0;
	add.s32 	%r563, %r3176, 1;
	setp.ge.s32 	%p3, %r563, %r18;
	@%p3 bra 	$L__BB0_6;
	ld.param.u64 	%rd158, [_Z6matmulP6__halfS0_S0_iiiff_param_1];
	ld.param.u64 	%rd152, [_Z6matmulP6__halfS0_S0_iiiff_param_0];
	add.s32 	%r568, %r3172, 32;
	mul.wide.u32 	%rd73, %r568, 2;
	add.s64 	%rd69, %rd152, %rd73;
	// begin inline asm
	cp.async.cg.shared.global [%r99], [%rd69], 16;

	// end inline asm
	add.s32 	%r569, %r3173, 32;
	mul.wide.u32 	%rd74, %r569, 2;
	add.s64 	%rd70, %rd152, %rd74;
	// begin inline asm
	cp.async.cg.shared.global [%r101], [%rd70], 16;

	// end inline asm
	add.s32 	%r570, %r3175, 32;
	mul.wide.u32 	%rd75, %r570, 2;
	add.s64 	%rd71, %rd158, %rd75;
	// begin inline asm
	cp.async.cg.shared.global [%r103], [%rd71], 16;

	// end inline asm
	add.s32 	%r571, %r3174, 32;
	mul.wide.u32 	%rd76, %r571, 2;
	add.s64 	%rd72, %rd158, %rd76;
	// begin inline asm
	cp.async.cg.shared.global [%r105], [%rd72], 16;

	// end inline asm
	// begin inline asm
	cp.async.commit_group;

	// end inline asm
$L__BB0_6:
	mov.u32 	%r764, %tid.z;
	shl.b32 	%r765, %r764, 11;
	mov.u32 	%r766, %tid.x;
	shr.u32 	%r767, %r766, 2;
	shl.b32 	%r768, %r767, 5;
	add.s32 	%r769, %r765, %r768;
	and.b32  	%r770, %r769, 262080;
	shl.b32 	%r771, %r766, 1;
	and.b32  	%r772, %r771, 6;
	and.b32  	%r773, %r768, 32;
	or.b32  	%r774, %r772, %r773;
	and.b32  	%r775, %r766, 24;
	or.b32  	%r776, %r774, %r775;
	or.b32  	%r777, %r770, %r776;
	shl.b32 	%r778, %r777, 1;
	mov.u32 	%r779, shared_storage;
	add.s32 	%r780, %r779, %r778;
	ld.shared.u32 	%r572, [%r780+8192];
	or.b32  	%r781, %r774, 8;
	xor.b32  	%r782, %r781, %r775;
	or.b32  	%r783, %r770, %r782;
	shl.b32 	%r784, %r783, 1;
	add.s32 	%r785, %r779, %r784;
	ld.shared.u32 	%r574, [%r785+8192];
	add.s32 	%r786, %r769, 256;
	and.b32  	%r787, %r786, 524224;
	or.b32  	%r788, %r787, %r776;
	shl.b32 	%r789, %r788, 1;
	add.s32 	%r790, %r779, %r789;
	ld.shared.u32 	%r573, [%r790+8192];
	or.b32  	%r791, %r787, %r782;
	shl.b32 	%r792, %r791, 1;
	add.s32 	%r793, %r779, %r792;
	ld.shared.u32 	%r575, [%r793+8192];
	add.s32 	%r794, %r769, 512;
	and.b32  	%r795, %r794, 524224;
	or.b32  	%r796, %r795, %r776;
	shl.b32 	%r797, %r796, 1;
	add.s32 	%r798, %r779, %r797;
	ld.shared.u32 	%r596, [%r798+8192];
	or.b32  	%r799, %r795, %r782;
	shl.b32 	%r800, %r799, 1;
	add.s32 	%r801, %r779, %r800;
	ld.shared.u32 	%r598, [%r801+8192];
	add.s32 	%r802, %r769, 768;
	and.b32  	%r803, %r802, 524224;
	or.b32  	%r804, %r803, %r776;
	shl.b32 	%r805, %r804, 1;
	add.s32 	%r806, %r779, %r805;
	ld.shared.u32 	%r597, [%r806+8192];
	or.b32  	%r807, %r803, %r782;
	shl.b32 	%r808, %r807, 1;
	add.s32 	%r809, %r779, %r808;
	ld.shared.u32 	%r599, [%r809+8192];
	add.s32 	%r810, %r769, 1024;
	and.b32  	%r811, %r810, 524224;
	or.b32  	%r812, %r811, %r776;
	shl.b32 	%r813, %r812, 1;
	add.s32 	%r814, %r779, %r813;
	ld.shared.u32 	%r620, [%r814+8192];
	or.b32  	%r815, %r811, %r782;
	shl.b32 	%r816, %r815, 1;
	add.s32 	%r817, %r779, %r816;
	ld.shared.u32 	%r622, [%r817+8192];
	add.s32 	%r818, %r769, 1280;
	and.b32  	%r819, %r818, 524224;
	or.b32  	%r820, %r819, %r776;
	shl.b32 	%r821, %r820, 1;
	add.s32 	%r822, %r779, %r821;
	ld.shared.u32 	%r621, [%r822+8192];
	or.b32  	%r823, %r819, %r782;
	shl.b32 	%r824, %r823, 1;
	add.s32 	%r825, %r779, %r824;
	ld.shared.u32 	%r623, [%r825+8192];
	add.s32 	%r826, %r769, 1536;
	and.b32  	%r827, %r826, 524224;
	or.b32  	%r828, %r827, %r776;
	shl.b32 	%r829, %r828, 1;
	add.s32 	%r830, %r779, %r829;
	ld.shared.u32 	%r644, [%r830+8192];
	or.b32  	%r831, %r827, %r782;
	shl.b32 	%r832, %r831, 1;
	add.s32 	%r833, %r779, %r832;
	ld.shared.u32 	%r646, [%r833+8192];
	add.s32 	%r834, %r769, 1792;
	and.b32  	%r835, %r834, 524224;
	or.b32  	%r836, %r835, %r776;
	shl.b32 	%r837, %r836, 1;
	add.s32 	%r838, %r779, %r837;
	ld.shared.u32 	%r645, [%r838+8192];
	or.b32  	%r839, %r835, %r782;
	shl.b32 	%r840, %r839, 1;
	add.s32 	%r841, %r779, %r840;
	ld.shared.u32 	%r647, [%r841+8192];
	mov.u32 	%r842, %tid.y;
	shl.b32 	%r843, %r842, 5;
	add.s32 	%r844, %r767, %r843;
	shl.b32 	%r845, %r844, 5;
	and.b32  	%r846, %r845, 2097088;
	or.b32  	%r847, %r846, %r776;
	shl.b32 	%r848, %r847, 1;
	add.s32 	%r849, %r779, 32768;
	add.s32 	%r850, %r849, %r848;
	ld.shared.u32 	%r576, [%r850+8192];
	or.b32  	%r851, %r846, %r782;
	shl.b32 	%r852, %r851, 1;
	add.s32 	%r853, %r849, %r852;
	ld.shared.u32 	%r577, [%r853+8192];
	add.s32 	%r854, %r845, 256;
	and.b32  	%r855, %r854, 4194240;
	or.b32  	%r856, %r855, %r776;
	shl.b32 	%r857, %r856, 1;
	add.s32 	%r858, %r849, %r857;
	ld.shared.u32 	%r582, [%r858+8192];
	or.b32  	%r859, %r855, %r782;
	shl.b32 	%r860, %r859, 1;
	add.s32 	%r861, %r849, %r860;
	ld.shared.u32 	%r583, [%r861+8192];
	add.s32 	%r862, %r845, 512;
	and.b32  	%r863, %r862, 4194240;
	or.b32  	%r864, %r863, %r776;
	shl.b32 	%r865, %r864, 1;
	add.s32 	%r866, %r849, %r865;
	ld.shared.u32 	%r588, [%r866+8192];
	or.b32  	%r867, %r863, %r782;
	shl.b32 	%r868, %r867, 1;
	add.s32 	%r869, %r849, %r868;
	ld.shared.u32 	%r589, [%r869+8192];
	add.s32 	%r870, %r845, 768;
	and.b32  	%r871, %r870, 4194240;
	or.b32  	%r872, %r871, %r776;
	shl.b32 	%r873, %r872, 1;
	add.s32 	%r874, %r849, %r873;
	ld.shared.u32 	%r594, [%r874+8192];
	or.b32  	%r875, %r871, %r782;
	shl.b32 	%r876, %r875, 1;
	add.s32 	%r877, %r849, %r876;
	ld.shared.u32 	%r595, [%r877+8192];
	// begin inline asm
	mma.sync.aligned.m16n8k16.row.col.f32.f16.f16.f32 {%f835,  %f836,  %f837,  %f838},{%r572,  %r573,  %r574,  %r575},{%r576,  %r577},{%f707, %f708, %f709, %f710};

	// end inline asm
	// begin inline asm
	mma.sync.aligned.m16n8k16.row.col.f32.f16.f16.f32 {%f843,  %f844,  %f845,  %f846},{%r572,  %r573,  %r574,  %r575},{%r582,  %r583},{%f715, %f716, %f717, %f718};

	// end inline asm
	// begin inline asm
	mma.sync.aligned.m16n8k16.row.col.f32.f16.f16.f32 {%f851,  %f852,  %f853,  %f854},{%r572,  %r573,  %r574,  %r575},{%r588,  %r589},{%f723, %f724, %f725, %f726};

	// end inline asm
	// begin inline asm
	mma.sync.aligned.m16n8k16.row.col.f32.f16.f16.f32 {%f859,  %f860,  %f861,  %f862},{%r572,  %r573,  %r574,  %r575},{%r594,  %r595},{%f731, %f732, %f733, %f734};

	// end inline asm
	// begin inline asm
	mma.sync.aligned.m16n8k16.row.col.f32.f16.f16.f32 {%f867,  %f868,  %f869,  %f870},{%r596,  %r597,  %r598,  %r599},{%r576,  %r577},{%f739, %f740, %f741, %f742};

	// end inline asm
	// begin inline asm
	mma.sync.aligned.m16n8k16.row.col.f32.f16.f16.f32 {%f875,  %f876,  %f877,  %f878},{%r596,  %r597,  %r598,  %r599},{%r582,  %r583},{%f747, %f748, %f749, %f750};

	// end inline asm
	// begin inline asm
	mma.sync.aligned.m16n8k16.row.col.f32.f16.f16.f32 {%f883,  %f884,  %f885,  %f886},{%r596,  %r597,  %r598,  %r599},{%r588,  %r589},{%f755, %f756, %f757, %f758};

	// end inline asm
	// begin inline asm
	mma.sync.aligned.m16n8k16.row.col.f32.f16.f16.f32 {%f891,  %f892,  %f893,  %f894},{%r596,  %r597,  %r598,  %r599},{%r594,  %r595},{%f763, %f764, %f765, %f766};

	// end inline asm
	// begin inline asm
	mma.sync.aligned.m16n8k16.row.col.f32.f16.f16.f32 {%f899,  %f900,  %f901,  %f902},{%r620,  %r621,  %r622,  %r623},{%r576,  %r577},{%f771, %f772, %f773, %f774};

	// end inline asm
	// begin inline asm
	mma.sync.aligned.m16n8k16.row.col.f32.f16.f16.f32 {%f907,  %f908,  %f909,  %f910},{%r620,  %r621,  %r622,  %r623},{%r582,  %r583},{%f779, %f780, %f781, %f782};

	// end inline asm
	// begin inline asm
	mma.sync.aligned.m16n8k16.row.col.f32.f16.f16.f32 {%f915,  %f916,  %f917,  %f918},{%r620,  %r621,  %r622,  %r623},{%r588,  %r589},{%f787, %f788, %f789, %f790};

	// end inline asm
	// begin inline asm
	mma.sync.aligned.m16n8k16.row.col.f32.f16.f16.f32 {%f923,  %f924,  %f925,  %f926},{%r620,  %r621,  %r622,  %r623},{%r594,  %r595},{%f795, %f796, %f797, %f798};

	// end inline asm
	// begin inline asm
	mma.sync.aligned.m16n8k16.row.col.f32.f16.f16.f32 {%f931,  %f932,  %f933,  %f934},{%r644,  %r645,  %r646,  %r647},{%r576,  %r577},{%f803, %f804, %f805, %f806};

	// end inline asm
	// begin inline asm
	mma.sync.aligned.m16n8k16.row.col.f32.f16.f16.f32 {%f939,  %f940,  %f941,  %f942},{%r644,  %r645,  %r646,  %r647},{%r582,  %r583},{%f811, %f812, %f813, %f814};

	// end inline asm
	// begin inline asm
	mma.sync.aligned.m16n8k16.row.col.f32.f16.f16.f32 {%f947,  %f948,  %f949,  %f950},{%r644,  %r645,  %r646,  %r647},{%r588,  %r589},{%f819, %f820, %f821, %f822};

	// end inline asm
	// begin inline asm
	mma.sync.aligned.m16n8k16.row.col.f32.f16.f16.f32 {%f955,  %f956,  %f957,  %f958},{%r644,  %r645,  %r646,  %r647},{%r594,  %r595},{%f827, %f828, %f829, %f830};

	// end inline asm
	or.b32  	%r878, %r774, 16;
	xor.b32  	%r879, %r878, %r775;
	or.b32  	%r880, %r770, %r879;
	shl.b32 	%r881, %r880, 1;
	add.s32 	%r882, %r779, %r881;
	ld.shared.u32 	%r686, [%r882+8192];
	or.b32  	%r883, %r774, 24;
	xor.b32  	%r884, %r883, %r775;
	or.b32  	%r885, %r770, %r884;
	shl.b32 	%r886, %r885, 1;
	add.s32 	%r887, %r779, %r886;
	ld.shared.u32 	%r688, [%r887+8192];
	or.b32  	%r888, %r787, %r879;
	shl.b32 	%r889, %r888, 1;
	add.s32 	%r890, %r779, %r889;
	ld.shared.u32 	%r687, [%r890+8192];
	or.b32  	%r891, %r787, %r884;
	shl.b32 	%r892, %r891, 1;
	add.s32 	%r893, %r779, %r892;
	ld.shared.u32 	%r689, [%r893+8192];
	or.b32  	%r894, %r795, %r879;
	shl.b32 	%r895, %r894, 1;
	add.s32 	%r896, %r779, %r895;
	ld.shared.u32 	%r710, [%r896+8192];
	or.b32  	%r897, %r795, %r884;
	shl.b32 	%r898, %r897, 1;
	add.s32 	%r899, %r779, %r898;
	ld.shared.u32 	%r712, [%r899+8192];
	or.b32  	%r900, %r803, %r879;
	shl.b32 	%r901, %r900, 1;
	add.s32 	%r902, %r779, %r901;
	ld.shared.u32 	%r711, [%r902+8192];
	or.b32  	%r903, %r803, %r884;
	shl.b32 	%r904, %r903, 1;
	add.s32 	%r905, %r779, %r904;
	ld.shared.u32 	%r713, [%r905+8192];
	or.b32  	%r906, %r811, %r879;
	shl.b32 	%r907, %r906, 1;
	add.s32 	%r908, %r779, %r907;
	ld.shared.u32 	%r734, [%r908+8192];
	or.b32  	%r909, %r811, %r884;
	shl.b32 	%r910, %r909, 1;
	add.s32 	%r911, %r779, %r910;
	ld.shared.u32 	%r736, [%r911+8192];
	or.b32  	%r912, %r819, %r879;
	shl.b32 	%r913, %r912, 1;
	add.s32 	%r914, %r779, %r913;
	ld.shared.u32 	%r735, [%r914+8192];
	or.b32  	%r915, %r819, %r884;
	shl.b32 	%r916, %r915, 1;
	add.s32 	%r917, %r779, %r916;
	ld.shared.u32 	%r737, [%r917+8192];
	or.b32  	%r918, %r827, %r879;
	shl.b32 	%r919, %r918, 1;
	add.s32 	%r920, %r779, %r919;
	ld.shared.u32 	%r758, [%r920+8192];
	or.b32  	%r921, %r827, %r884;
	shl.b32 	%r922, %r921, 1;
	add.s32 	%r923, %r779, %r922;
	ld.shared.u32 	%r760, [%r923+8192];
	or.b32  	%r924, %r835, %r879;
	shl.b32 	%r925, %r924, 1;
	add.s32 	%r926, %r779, %r925;
	ld.shared.u32 	%r759, [%r926+8192];
	or.b32  	%r927, %r835, %r884;
	shl.b32 	%r928, %r927, 1;
	add.s32 	%r929, %r779, %r928;
	ld.shared.u32 	%r761, [%r929+8192];
	or.b32  	%r930, %r846, %r879;
	shl.b32 	%r931, %r930, 1;
	add.s32 	%r932, %r849, %r931;
	ld.shared.u32 	%r744, [%r932+8192];
	or.b32  	%r933, %r846, %r884;
	shl.b32 	%r934, %r933, 1;
	add.s32 	%r935, %r849, %r934;
	ld.shared.u32 	%r745, [%r935+8192];
	or.b32  	%r936, %r855, %r879;
	shl.b32 	%r937, %r936, 1;
	add.s32 	%r938, %r849, %r937;
	ld.shared.u32 	%r750, [%r938+8192];
	or.b32  	%r939, %r855, %r884;
	shl.b32 	%r940, %r939, 1;
	add.s32 	%r941, %r849, %r940;
	ld.shared.u32 	%r751, [%r941+8192];
	or.b32  	%r942, %r863, %r879;
	shl.b32 	%r943, %r942, 1;
	add.s32 	%r944, %r849, %r943;
	ld.shared.u32 	%r756, [%r944+8192];
	or.b32  	%r945, %r863, %r884;
	shl.b32 	%r946, %r945, 1;
	add.s32 	%r947, %r849, %r946;
	ld.shared.u32 	%r757, [%r947+8192];
	or.b32  	%r948, %r871, %r879;
	shl.b32 	%r949, %r948, 1;
	add.s32 	%r950, %r849, %r949;
	ld.shared.u32 	%r762, [%r950+8192];
	or.b32  	%r951, %r871, %r884;
	shl.b32 	%r952, %r951, 1;
	add.s32 	%r953, %r849, %r952;
	ld.shared.u32 	%r763, [%r953+8192];
	// begin inline asm
	mma.sync.aligned.m16n8k16.row.col.f32.f16.f16.f32 {%f963,  %f964,  %f965,  %f966},{%r686,  %r687,  %r688,  %r689},{%r744,  %r745},{%f835, %f836, %f837, %f838};

	// end inline asm
	// begin inline asm
	mma.sync.aligned.m16n8k16.row.col.f32.f16.f16.f32 {%f971,  %f972,  %f973,  %f974},{%r686,  %r687,  %r688,  %r689},{%r750,  %r751},{%f843, %f844, %f845, %f846};

	// end inline asm
	// begin inline asm
	mma.sync.aligned.m16n8k16.row.col.f32.f16.f16.f32 {%f979,  %f980,  %f981,  %f982},{%r686,  %r687,  %r688,  %r689},{%r756,  %r757},{%f851, %f852, %f853, %f854};

	// end inline asm
	// begin inline asm
	mma.sync.aligned.m16n8k16.row.col.f32.f16.f16.f32 {%f987,  %f988,  %f989,  %f990},{%r686,  %r687,  %r688,  %r689},{%r762,  %r763},{%f859, %f860, %f861, %f862};

	// end inline asm
	// begin inline asm
	mma.sync.aligned.m16n8k16.row.col.f32.f16.f16.f32 {%f995,  %f996,  %f997,  %f998},{%r710,  %r711,  %r712,  %r713},{%r744,  %r745},{%f867, %f868, %f869, %f870};

	// end inline asm
	// begin inline asm
	mma.sync.aligned.m16n8k16.row.col.f32.f16.f16.f32 {%f1003,  %f1004,  %f1005,  %f1006},{%r710,  %r711,  %r712,  %r713},{%r750,  %r751},{%f875, %f876, %f877, %f878};

	// end inline asm
	// begin inline asm
	mma.sync.aligned.m16n8k16.row.col.f32.f16.f16.f32 {%f1011,  %f1012,  %f1013,  %f1014},{%r710,  %r711,  %r712,  %r713},{%r756,  %r757},{%f883, %f884, %f885, %f886};

	// end inline asm
	// begin inline asm
	mma.sync.aligned.m16n8k16.row.col.f32.f16.f16.f32 {%f1019,  %f1020,  %f1021,  %f1022},{%r710,  %r711,  %r712,  %r713},{%r762,  %r763},{%f891, %f892, %f893, %f894};

	// end inline asm
	// begin inline asm
	mma.sync.aligned.m16n8k16.row.col.f32.f16.f16.f32 {%f1027,  %f1028,  %f1029,  %f1030},{%r734,  %r735,  %r736,  %r737},{%r744,  %r745},{%f899, %f900, %f901, %f902};

	// end inline asm
	// begin inline asm
	mma.sync.aligned.m16n8k16.row.col.f32.f16.f16.f32 {%f1035,  %f1036,  %f1037,  %f1038},{%r734,  %r735,  %r736,  %r737},{%r750,  %r751},{%f907, %f908, %f909, %f910};

	// end inline asm
	// begin inline asm
	mma.sync.aligned.m16n8k16.row.col.f32.f16.f16.f32 {%f1043,  %f1044,  %f1045,  %f1046},{%r734,  %r735,  %r736,  %r737},{%r756,  %r757},{%f915, %f916, %f917, %f918};

	// end inline asm
	// begin inline asm
	mma.sync.aligned.m16n8k16.row.col.f32.f16.f16.f32 {%f1051,  %f1052,  %f1053,  %f1054},{%r734,  %r735,  %r736,  %r737},{%r762,  %r763},{%f923, %f924, %f925, %f926};

	// end inline asm
	// begin inline asm
	mma.sync.aligned.m16n8k16.row.col.f32.f16.f16.f32 {%f1059,  %f1060,  %f1061,  %f1062},{%r758,  %r759,  %r760,  %r761},{%r744,  %r745},{%f931, %f932, %f933, %f934};

	// end inline asm
	// begin inline asm
	mma.sync.aligned.m16n8k16.row.col.f32.f16.f16.f32 {%f1067,  %f1068,  %f1069,  %f1070},{%r758,  %r759,  %r760,  %r761},{%r750,  %r751},{%f939, %f940, %f941, %f942};

	// end inline asm
	// begin inline asm
	mma.sync.aligned.m16n8k16.row.col.f32.f16.f16.f32 {%f1075,  %f1076,  %f1077,  %f1078},{%r758,  %r759,  %r760,  %r761},{%r756,  %r757},{%f947, %f948, %f949, %f950};

	// end inline asm
	// begin inline asm
	mma.sync.aligned.m16n8k16.row.col.f32.f16.f16.f32 {%f1083,  %f1084,  %f1085,  %f1086},{%r758,  %r759,  %r760,  %r761},{%r762,  %r763},{%f955, %f956, %f957, %f958};

	// end inline asm
	// begin inline asm
	cp.async.wait_group 2;

	// end inline asm
	bar.sync 	0;
	add.s32 	%r954, %r3176, 2;
	setp.ge.s32 	%p4, %r954, %r18;
	@%p4 bra 	$L__BB0_8;
	ld.param.u64 	%rd159, [_Z6matmulP6__halfS0_S0_iiiff_param_1];
	ld.param.u64 	%rd153, [_Z6matmulP6__halfS0_S0_iiiff_param_0];
	add.s32 	%r959, %r3172, 64;
	mul.wide.u32 	%rd81, %r959, 2;
	add.s64 	%rd77, %rd153, %rd81;
	// begin inline asm
	cp.async.cg.shared.global [%r107], [%rd77], 16;

	// end inline asm
	add.s32 	%r960, %r3173, 64;
	mul.wide.u32 	%rd82, %r960, 2;
	add.s64 	%rd78, %rd153, %rd82;
	// begin inline asm
	cp.async.cg.shared.global [%r109], [%rd78], 16;

	// end inline asm
	add.s32 	%r961, %r3175, 64;
	mul.wide.u32 	%rd83, %r961, 2;
	add.s64 	%rd79, %rd159, %rd83;
	// begin inline asm
	cp.async.cg.shared.global [%r111], [%rd79], 16;

	// end inline asm
	add.s32 	%r962, %r3174, 64;
	mul.wide.u32 	%rd84, %r962, 2;
	add.s64 	%rd80, %rd159, %rd84;
	// begin inline asm
	cp.async.cg.shared.global [%r113], [%rd80], 16;

	// end inline asm
	// begin inline asm
	cp.async.commit_group;

	// end inline asm
$L__BB0_8:
	mov.u32 	%r1155, %tid.z;
	shl.b32 	%r1156, %r1155, 11;
	mov.u32 	%r1157, %tid.x;
	shr.u32 	%r1158, %r1157, 2;
	shl.b32 	%r1159, %r1158, 5;
	add.s32 	%r1160, %r1156, %r1159;
	and.b32  	%r1161, %r1160, 262080;
	shl.b32 	%r1162, %r1157, 1;
	and.b32  	%r1163, %r1162, 6;
	and.b32  	%r1164, %r1159, 32;
	or.b32  	%r1165, %r1163, %r1164;
	and.b32  	%r1166, %r1157, 24;
	or.b32  	%r1167, %r1165, %r1166;
	or.b32  	%r1168, %r1161, %r1167;
	shl.b32 	%r1169, %r1168, 1;
	mov.u32 	%r1170, shared_storage;
	add.s32 	%r1171, %r1170, %r1169;
	ld.shared.u32 	%r963, [%r1171+16384];
	or.b32  	%r1172, %r1165, 8;
	xor.b32  	%r1173, %r1172, %r1166;
	or.b32  	%r1174, %r1161, %r1173;
	shl.b32 	%r1175, %r1174, 1;
	add.s32 	%r1176, %r1170, %r1175;
	ld.shared.u32 	%r965, [%r1176+16384];
	add.s32 	%r1177, %r1160, 256;
	and.b32  	%r1178, %r1177, 524224;
	or.b32  	%r1179, %r1178, %r1167;
	shl.b32 	%r1180, %r1179, 1;
	add.s32 	%r1181, %r1170, %r1180;
	ld.shared.u32 	%r964, [%r1181+16384];
	or.b32  	%r1182, %r1178, %r1173;
	shl.b32 	%r1183, %r1182, 1;
	add.s32 	%r1184, %r1170, %r1183;
	ld.shared.u32 	%r966, [%r1184+16384];
	add.s32 	%r1185, %r1160, 512;
	and.b32  	%r1186, %r1185, 524224;
	or.b32  	%r1187, %r1186, %r1167;
	shl.b32 	%r1188, %r1187, 1;
	add.s32 	%r1189, %r1170, %r1188;
	ld.shared.u32 	%r987, [%r1189+16384];
	or.b32  	%r1190, %r1186, %r1173;
	shl.b32 	%r1191, %r1190, 1;
	add.s32 	%r1192, %r1170, %r1191;
	ld.shared.u32 	%r989, [%r1192+16384];
	add.s32 	%r1193, %r1160, 768;
	and.b32  	%r1194, %r1193, 524224;
	or.b32  	%r1195, %r1194, %r1167;
	shl.b32 	%r1196, %r1195, 1;
	add.s32 	%r1197, %r1170, %r1196;
	ld.shared.u32 	%r988, [%r1197+16384];
	or.b32  	%r1198, %r1194, %r1173;
	shl.b32 	%r1199, %r1198, 1;
	add.s32 	%r1200, %r1170, %r1199;
	ld.shared.u32 	%r990, [%r1200+16384];
	add.s32 	%r1201, %r1160, 1024;
	and.b32  	%r1202, %r1201, 524224;
	or.b32  	%r1203, %r1202, %r1167;
	shl.b32 	%r1204, %r1203, 1;
	add.s32 	%r1205, %r1170, %r1204;
	ld.shared.u32 	%r1011, [%r1205+16384];
	or.b32  	%r1206, %r1202, %r1173;
	shl.b32 	%r1207, %r1206, 1;
	add.s32 	%r1208, %r1170, %r1207;
	ld.shared.u32 	%r1013, [%r1208+16384];
	add.s32 	%r1209, %r1160, 1280;
	and.b32  	%r1210, %r1209, 524224;
	or.b32  	%r1211, %r1210, %r1167;
	shl.b32 	%r1212, %r1211, 1;
	add.s32 	%r1213, %r1170, %r1212;
	ld.shared.u32 	%r1012, [%r1213+16384];
	or.b32  	%r1214, %r1210, %r1173;
	shl.b32 	%r1215, %r1214, 1;
	add.s32 	%r1216, %r1170, %r1215;
	ld.shared.u32 	%r1014, [%r1216+16384];
	add.s32 	%r1217, %r1160, 1536;
	and.b32  	%r1218, %r1217, 524224;
	or.b32  	%r1219, %r1218, %r1167;
	shl.b32 	%r1220, %r1219, 1;
	add.s32 	%r1221, %r1170, %r1220;
	ld.shared.u32 	%r1035, [%r1221+16384];
	or.b32  	%r1222, %r1218, %r1173;
	shl.b32 	%r1223, %r1222, 1;
	add.s32 	%r1224, %r1170, %r1223;
	ld.shared.u32 	%r1037, [%r1224+16384];
	add.s32 	%r1225, %r1160, 1792;
	and.b32  	%r1226, %r1225, 524224;
	or.b32  	%r1227, %r1226, %r1167;
	shl.b32 	%r1228, %r1227, 1;
	add.s32 	%r1229, %r1170, %r1228;
	ld.shared.u32 	%r1036, [%r1229+16384];
	or.b32  	%r1230, %r1226, %r1173;
	shl.b32 	%r1231, %r1230, 1;
	add.s32 	%r1232, %r1170, %r1231;
	ld.shared.u32 	%r1038, [%r1232+16384];
	mov.u32 	%r1233, %tid.y;
	shl.b32 	%r1234, %r1233, 5;
	add.s32 	%r1235, %r1158, %r1234;
	shl.b32 	%r1236, %r1235, 5;
	and.b32  	%r1237, %r1236, 2097088;
	or.b32  	%r1238, %r1237, %r1167;
	shl.b32 	%r1239, %r1238, 1;
	add.s32 	%r1240, %r1170, 32768;
	add.s32 	%r1241, %r1240, %r1239;
	ld.shared.u32 	%r967, [%r1241+16384];
	or.b32  	%r1242, %r1237, %r1173;
	shl.b32 	%r1243, %r1242, 1;
	add.s32 	%r1244, %r1240, %r1243;
	ld.shared.u32 	%r968, [%r1244+16384];
	add.s32 	%r1245, %r1236, 256;
	and.b32  	%r1246, %r1245, 4194240;
	or.b32  	%r1247, %r1246, %r1167;
	shl.b32 	%r1248, %r1247, 1;
	add.s32 	%r1249, %r1240, %r1248;
	ld.shared.u32 	%r973, [%r1249+16384];
	or.b32  	%r1250, %r1246, %r1173;
	shl.b32 	%r1251, %r1250, 1;
	add.s32 	%r1252, %r1240, %r1251;
	ld.shared.u32 	%r974, [%r1252+16384];
	add.s32 	%r1253, %r1236, 512;
	and.b32  	%r1254, %r1253, 4194240;
	or.b32  	%r1255, %r1254, %r1167;
	shl.b32 	%r1256, %r1255, 1;
	add.s32 	%r1257, %r1240, %r1256;
	ld.shared.u32 	%r979, [%r1257+16384];
	or.b32  	%r1258, %r1254, %r1173;
	shl.b32 	%r1259, %r1258, 1;
	add.s32 	%r1260, %r1240, %r1259;
	ld.shared.u32 	%r980, [%r1260+16384];
	add.s32 	%r1261, %r1236, 768;
	and.b32  	%r1262, %r1261, 4194240;
	or.b32  	%r1263, %r1262, %r1167;
	shl.b32 	%r1264, %r1263, 1;
	add.s32 	%r1265, %r1240, %r1264;
	ld.shared.u32 	%r985, [%r1265+16384];
	or.b32  	%r1266, %r1262, %r1173;
	shl.b32 	%r1267, %r1266, 1;
	add.s32 	%r1268, %r1240, %r1267;
	ld.shared.u32 	%r986, [%r1268+16384];
	// begin inline asm
	mma.sync.aligned.m16n8k16.row.col.f32.f16.f16.f32 {%f1091,  %f1092,  %f1093,  %f1094},{%r963,  %r964,  %r965,  %r966},{%r967,  %r968},{%f963, %f964, %f965, %f966};

	// end inline asm
	// begin inline asm
	mma.sync.aligned.m16n8k16.row.col.f32.f16.f16.f32 {%f1099,  %f1100,  %f1101,  %f1102},{%r963,  %r964,  %r965,  %r966},{%r973,  %r974},{%f971, %f972, %f973, %f974};

	// end inline asm
	// begin inline asm
	mma.sync.aligned.m16n8k16.row.col.f32.f16.f16.f32 {%f1107,  %f1108,  %f1109,  %f1110},{%r963,  %r964,  %r965,  %r966},{%r979,  %r980},{%f979, %f980, %f981, %f982};

	// end inline asm
	// begin inline asm
	mma.sync.aligned.m16n8k16.row.col.f32.f16.f16.f32 {%f1115,  %f1116,  %f1117,  %f1118},{%r963,  %r964,  %r965,  %r966},{%r985,  %r986},{%f987, %f988, %f989, %f990};

	// end inline asm
	// begin inline asm
	mma.sync.aligned.m16n8k16.row.col.f32.f16.f16.f32 {%f1123,  %f1124,  %f1125,  %f1126},{%r987,  %r988,  %r989,  %r990},{%r967,  %r968},{%f995, %f996, %f997, %f998};

	// end inline asm
	// begin inline asm
	mma.sync.aligned.m16n8k16.row.col.f32.f16.f16.f32 {%f1131,  %f1132,  %f1133,  %f1134},{%r987,  %r988,  %r989,  %r990},{%r973,  %r974},{%f1003, %f1004, %f1005, %f1006};

	// end inline asm
	// begin inline asm
	mma.sync.aligned.m16n8k16.row.col.f32.f16.f16.f32 {%f1139,  %f1140,  %f1141,  %f1142},{%r987,  %r988,  %r989,  %r990},{%r979,  %r980},{%f1011, %f1012, %f1013, %f1014};

	// end inline asm
	// begin inline asm
	mma.sync.aligned.m16n8k16.row.col.f32.f16.f16.f32 {%f1147,  %f1148,  %f1149,  %f1150},{%r987,  %r988,  %r989,  %r990},{%r985,  %r986},{%f1019, %f1020, %f1021, %f1022};

	// end inline asm
	// begin inline asm
	mma.sync.aligned.m16n8k16.row.col.f32.f16.f16.f32 {%f1155,  %f1156,  %f1157,  %f1158},{%r1011,  %r1012,  %r1013,  %r1014},{%r967,  %r968},{%f1027, %f1028, %f1029, %f1030};

	// end inline asm
	// begin inline asm
	mma.sync.aligned.m16n8k16.row.col.f32.f16.f16.f32 {%f1163,  %f1164,  %f1165,  %f1166},{%r1011,  %r1012,  %r1013,  %r1014},{%r973,  %r974},{%f1035, %f1036, %f1037, %f1038};

	// end inline asm
	// begin inline asm
	mma.sync.aligned.m16n8k16.row.col.f32.f16.f16.f32 {%f1171,  %f1172,  %f1173,  %f1174},{%r1011,  %r1012,  %r1013,  %r1014},{%r979,  %r980},{%f1043, %f1044, %f1045, %f1046};

	// end inline asm
	// begin inline asm
	mma.sync.aligned.m16n8k16.row.col.f32.f16.f16.f32 {%f1179,  %f1180,  %f1181,  %f1182},{%r1011,  %r1012,  %r1013,  %r1014},{%r985,  %r986},{%f1051, %f1052, %f1053, %f1054};

	// end inline asm
	// begin inline asm
	mma.sync.aligned.m16n8k16.row.col.f32.f16.f16.f32 {%f1187,  %f1188,  %f1189,  %f1190},{%r1035,  %r1036,  %r1037,  %r1038},{%r967,  %r968},{%f1059, %f1060, %f1061, %f1062};

	// end inline asm
	// begin inline asm
	mma.sync.aligned.m16n8k16.row.col.f32.f16.f16.f32 {%f1195,  %f1196,  %f1197,  %f1198},{%r1035,  %r1036,  %r1037,  %r1038},{%r973,  %r974},{%f1067, %f1068, %f1069, %f1070};

	// end inline asm
	// begin inline asm
	mma.sync.aligned.m16n8k16.row.col.f32.f16.f16.f32 {%f1203,  %f1204,  %f1205,  %f1206},{%r1035,  %r1036,  %r1037,  %r1038},{%r979,  %r980},{%f1075, %f1076, %f1077, %f1078};

	// end inline asm
	// begin inline asm
	mma.sync.aligned.m16n8k16.row.col.f32.f16.f16.f32 {%f1211,  %f1212,  %f1213,  %f1214},{%r1035,  %r1036,  %r1037,  %r1038},{%r985,  %r986},{%f1083, %f1084, %f1085, %f1086};

	// end inline asm
	or.b32  	%r1269, %r1165, 16;
	xor.b32  	%r1270, %r1269, %r1166;
	or.b32  	%r1271, %r1161, %r1270;
	shl.b32 	%r1272, %r1271, 1;
	add.s32 	%r1273, %r1170, %r1272;
	ld.shared.u32 	%r1077, [%r1273+16384];
	or.b32  	%r1274, %r1165, 24;
	xor.b32  	%r1275, %r1274, %r1166;
	or.b32  	%r1276, %r1161, %r1275;
	shl.b32 	%r1277, %r1276, 1;
	add.s32 	%r1278, %r1170, %r1277;
	ld.shared.u32 	%r1079, [%r1278+16384];
	or.b32  	%r1279, %r1178, %r1270;
	shl.b32 	%r1280, %r1279, 1;
	add.s32 	%r1281, %r1170, %r1280;
	ld.shared.u32 	%r1078, [%r1281+16384];
	or.b32  	%r1282, %r1178, %r1275;
	shl.b32 	%r1283, %r1282, 1;
	add.s32 	%r1284, %r1170, %r1283;
	ld.shared.u32 	%r1080, [%r1284+16384];
	or.b32  	%r1285, %r1186, %r1270;
	shl.b32 	%r1286, %r1285, 1;
	add.s32 	%r1287, %r1170, %r1286;
	ld.shared.u32 	%r1101, [%r1287+16384];
	or.b32  	%r1288, %r1186, %r1275;
	shl.b32 	%r1289, %r1288, 1;
	add.s32 	%r1290, %r1170, %r1289;
	ld.shared.u32 	%r1103, [%r1290+16384];
	or.b32  	%r1291, %r1194, %r1270;
	shl.b32 	%r1292, %r1291, 1;
	add.s32 	%r1293, %r1170, %r1292;
	ld.shared.u32 	%r1102, [%r1293+16384];
	or.b32  	%r1294, %r1194, %r1275;
	shl.b32 	%r1295, %r1294, 1;
	add.s32 	%r1296, %r1170, %r1295;
	ld.shared.u32 	%r1104, [%r1296+16384];
	or.b32  	%r1297, %r1202, %r1270;
	shl.b32 	%r1298, %r1297, 1;
	add.s32 	%r1299, %r1170, %r1298;
	ld.shared.u32 	%r1125, [%r1299+16384];
	or.b32  	%r1300, %r1202, %r1275;
	shl.b32 	%r1301, %r1300, 1;
	add.s32 	%r1302, %r1170, %r1301;
	ld.shared.u32 	%r1127, [%r1302+16384];
	or.b32  	%r1303, %r1210, %r1270;
	shl.b32 	%r1304, %r1303, 1;
	add.s32 	%r1305, %r1170, %r1304;
	ld.shared.u32 	%r1126, [%r1305+16384];
	or.b32  	%r1306, %r1210, %r1275;
	shl.b32 	%r1307, %r1306, 1;
	add.s32 	%r1308, %r1170, %r1307;
	ld.shared.u32 	%r1128, [%r1308+16384];
	or.b32  	%r1309, %r1218, %r1270;
	shl.b32 	%r1310, %r1309, 1;
	add.s32 	%r1311, %r1170, %r1310;
	ld.shared.u32 	%r1149, [%r1311+16384];
	or.b32  	%r1312, %r1218, %r1275;
	shl.b32 	%r1313, %r1312, 1;
	add.s32 	%r1314, %r1170, %r1313;
	ld.shared.u32 	%r1151, [%r1314+16384];
	or.b32  	%r1315, %r1226, %r1270;
	shl.b32 	%r1316, %r1315, 1;
	add.s32 	%r1317, %r1170, %r1316;
	ld.shared.u32 	%r1150, [%r1317+16384];
	or.b32  	%r1318, %r1226, %r1275;
	shl.b32 	%r1319, %r1318, 1;
	add.s32 	%r1320, %r1170, %r1319;
	ld.shared.u32 	%r1152, [%r1320+16384];
	or.b32  	%r1321, %r1237, %r1270;
	shl.b32 	%r1322, %r1321, 1;
	add.s32 	%r1323, %r1240, %r1322;
	ld.shared.u32 	%r1135, [%r1323+16384];
	or.b32  	%r1324, %r1237, %r1275;
	shl.b32 	%r1325, %r1324, 1;
	add.s32 	%r1326, %r1240, %r1325;
	ld.shared.u32 	%r1136, [%r1326+16384];
	or.b32  	%r1327, %r1246, %r1270;
	shl.b32 	%r1328, %r1327, 1;
	add.s32 	%r1329, %r1240, %r1328;
	ld.shared.u32 	%r1141, [%r1329+16384];
	or.b32  	%r1330, %r1246, %r1275;
	shl.b32 	%r1331, %r1330, 1;
	add.s32 	%r1332, %r1240, %r1331;
	ld.shared.u32 	%r1142, [%r1332+16384];
	or.b32  	%r1333, %r1254, %r1270;
	shl.b32 	%r1334, %r1333, 1;
	add.s32 	%r1335, %r1240, %r1334;
	ld.shared.u32 	%r1147, [%r1335+16384];
	or.b32  	%r1336, %r1254, %r1275;
	shl.b32 	%r1337, %r1336, 1;
	add.s32 	%r1338, %r1240, %r1337;
	ld.shared.u32 	%r1148, [%r1338+16384];
	or.b32  	%r1339, %r1262, %r1270;
	shl.b32 	%r1340, %r1339, 1;
	add.s32 	%r1341, %r1240, %r1340;
	ld.shared.u32 	%r1153, [%r1341+16384];
	or.b32  	%r1342, %r1262, %r1275;
	shl.b32 	%r1343, %r1342, 1;
	add.s32 	%r1344, %r1240, %r1343;
	ld.shared.u32 	%r1154, [%r1344+16384];
	// begin inline asm
	mma.sync.aligned.m16n8k16.row.col.f32.f16.f16.f32 {%f1219,  %f1220,  %f1221,  %f1222},{%r1077,  %r1078,  %r1079,  %r1080},{%r1135,  %r1136},{%f1091, %f1092, %f1093, %f1094};

	// end inline asm
	// begin inline asm
	mma.sync.aligned.m16n8k16.row.col.f32.f16.f16.f32 {%f1227,  %f1228,  %f1229,  %f1230},{%r1077,  %r1078,  %r1079,  %r1080},{%r1141,  %r1142},{%f1099, %f1100, %f1101, %f1102};

	// end inline asm
	// begin inline asm
	mma.sync.aligned.m16n8k16.row.col.f32.f16.f16.f32 {%f1235,  %f1236,  %f1237,  %f1238},{%r1077,  %r1078,  %r1079,  %r1080},{%r1147,  %r1148},{%f1107, %f1108, %f1109, %f1110};

	// end inline asm
	// begin inline asm
	mma.sync.aligned.m16n8k16.row.col.f32.f16.f16.f32 {%f1243,  %f1244,  %f1245,  %f1246},{%r1077,  %r1078,  %r1079,  %r1080},{%r1153,  %r1154},{%f1115, %f1116, %f1117, %f1118};

	// end inline asm
	// begin inline asm
	mma.sync.aligned.m16n8k16.row.col.f32.f16.f16.f32 {%f1251,  %f1252,  %f1253,  %f1254},{%r1101,  %r1102,  %r1103,  %r1104},{%r1135,  %r1136},{%f1123, %f1124, %f1125, %f1126};

	// end inline asm
	// begin inline asm
	mma.sync.aligned.m16n8k16.row.col.f32.f16.f16.f32 {%f1259,  %f1260,  %f1261,  %f1262},{%r1101,  %r1102,  %r1103,  %r1104},{%r1141,  %r1142},{%f1131, %f1132, %f1133, %f1134};

	// end inline asm
	// begin inline asm
	mma.sync.aligned.m16n8k16.row.col.f32.f16.f16.f32 {%f1267,  %f1268,  %f1269,  %f1270},{%r1101,  %r1102,  %r1103,  %r1104},{%r1147,  %r1148},{%f1139, %f1140, %f1141, %f1142};

	// end inline asm
	// begin inline asm
	mma.sync.aligned.m16n8k16.row.col.f32.f16.f16.f32 {%f1275,  %f1276,  %f1277,  %f1278},{%r1101,  %r1102,  %r1103,  %r1104},{%r1153,  %r1154},{%f1147, %f1148, %f1149, %f1150};

	// end inline asm
	// begin inline asm
	mma.sync.aligned.m16n8k16.row.col.f32.f16.f16.f32 {%f1283,  %f1284,  %f1285,  %f1286},{%r1125,  %r1126,  %r1127,  %r1128},{%r1135,  %r1136},{%f1155, %f1156, %f1157, %f1158};

	// end inline asm
	// begin inline asm
	mma.sync.aligned.m16n8k16.row.col.f32.f16.f16.f32 {%f1291,  %f1292,  %f1293,  %f1294},{%r1125,  %r1126,  %r1127,  %r1128},{%r1141,  %r1142},{%f1163, %f1164, %f1165, %f1166};

	// end inline asm
	// begin inline asm
	mma.sync.aligned.m16n8k16.row.col.f32.f16.f16.f32 {%f1299,  %f1300,  %f1301,  %f1302},{%r1125,  %r1126,  %r1127,  %r1128},{%r1147,  %r1148},{%f1171, %f1172, %f1173, %f1174};

	// end inline asm
	// begin inline asm
	mma.sync.aligned.m16n8k16.row.col.f32.f16.f16.f32 {%f1307,  %f1308,  %f1309,  %f1310},{%r1125,  %r1126,  %r1127,  %r1128},{%r1153,  %r1154},{%f1179, %f1180, %f1181, %f1182};

	// end inline asm
	// begin inline asm
	mma.sync.aligned.m16n8k16.row.col.f32.f16.f16.f32 {%f1315,  %f1316,  %f1317,  %f1318},{%r1149,  %r1150,  %r1151,  %r1152},{%r1135,  %r1136},{%f1187, %f1188, %f1189, %f1190};

	// end inline asm
	// begin inline asm
	mma.sync.aligned.m16n8k16.row.col.f32.f16.f16.f32 {%f1323,  %f1324,  %f1325,  %f1326},{%r1149,  %r1150,  %r1151,  %r1152},{%r1141,  %r1142},{%f1195, %f1196, %f1197, %f1198};

	// end inline asm
	// begin inline asm
	mma.sync.aligned.m16n8k16.row.col.f32.f16.f16.f32 {%f1331,  %f1332,  %f1333,  %f1334},{%r1149,  %r1150,  %r1151,  %r1152},{%r1147,  %r1148},{%f1203, %f1204, %f1205, %f1206};

	// end inline asm
	// begin inline asm
	mma.sync.aligned.m16n8k16.row.col.f32.f16.f16.f32 {%f1339,  %f1340,  %f1341,  %f1342},{%r1149,  %r1150,  %r1151,  %r1152},{%r1153,  %r1154},{%f1211, %f1212, %f1213, %f1214};

	// end inline asm
	// begin inline asm
	cp.async.wait_group 2;

	// end inline asm
	bar.sync 	0;
	add.s32 	%r1345, %r3176, 3;
	setp.ge.s32 	%p5, %r1345, %r18;
	@%p5 bra 	$L__BB0_10;
	ld.param.u64 	%rd160, [_Z6matmulP6__halfS0_S0_iiiff_param_1];
	ld.param.u64 	%rd154, [_Z6matmulP6__halfS0_S0_iiiff_param_0];
	add.s32 	%r1350, %r3172, 96;
	mul.wide.u32 	%rd89, %r1350, 2;
	add.s64 	%rd85, %rd154, %rd89;
	// begin inline asm
	cp.async.cg.shared.global [%r115], [%rd85], 16;

	// end inline asm
	add.s32 	%r1351, %r3173, 96;
	mul.wide.u32 	%rd90, %r1351, 2;
	add.s64 	%rd86, %rd154, %rd90;
	// begin inline asm
	cp.async.cg.shared.global [%r117], [%rd86], 16;

	// end inline asm
	add.s32 	%r1352, %r3175, 96;
	mul.wide.u32 	%rd91, %r1352, 2;
	add.s64 	%rd87, %rd160, %rd91;
	// begin inline asm
	cp.async.cg.shared.global [%r119], [%rd87], 16;

	// end inline asm
	add.s32 	%r1353, %r3174, 96;
	mul.wide.u32 	%rd92, %r1353, 2;
	add.s64 	%rd88, %rd160, %rd92;
	// begin inline asm
	cp.async.cg.shared.global [%r121], [%rd88], 16;

	// end inline asm
$L__BB0_10:
	mov.u32 	%r1546, %tid.z;
	shl.b32 	%r1547, %r1546, 11;
	mov.u32 	%r1548, %tid.x;
	shr.u32 	%r1549, %r1548, 2;
	shl.b32 	%r1550, %r1549, 5;
	add.s32 	%r1551, %r1547, %r1550;
	and.b32  	%r1552, %r1551, 262080;
	shl.b32 	%r1553, %r1548, 1;
	and.b32  	%r1554, %r1553, 6;
	and.b32  	%r1555, %r1550, 32;
	or.b32  	%r1556, %r1554, %r1555;
	and.b32  	%r1557, %r1548, 24;
	or.b32  	%r1558, %r1556, %r1557;
	or.b32  	%r1559, %r1552, %r1558;
	shl.b32 	%r1560, %r1559, 1;
	mov.u32 	%r1561, shared_storage;
	add.s32 	%r1562, %r1561, %r1560;
	ld.shared.u32 	%r1354, [%r1562+24576];
	or.b32  	%r1563, %r1556, 8;
	xor.b32  	%r1564, %r1563, %r1557;
	or.b32  	%r1565, %r1552, %r1564;
	shl.b32 	%r1566, %r1565, 1;
	add.s32 	%r1567, %r1561, %r1566;
	ld.shared.u32 	%r1356, [%r1567+24576];
	add.s32 	%r1568, %r1551, 256;
	and.b32  	%r1569, %r1568, 524224;
	or.b32  	%r1570, %r1569, %r1558;
	shl.b32 	%r1571, %r1570, 1;
	add.s32 	%r1572, %r1561, %r1571;
	ld.shared.u32 	%r1355, [%r1572+24576];
	or.b32  	%r1573, %r1569, %r1564;
	shl.b32 	%r1574, %r1573, 1;
	add.s32 	%r1575, %r1561, %r1574;
	ld.shared.u32 	%r1357, [%r1575+24576];
	add.s32 	%r1576, %r1551, 512;
	and.b32  	%r1577, %r1576, 524224;
	or.b32  	%r1578, %r1577, %r1558;
	shl.b32 	%r1579, %r1578, 1;
	add.s32 	%r1580, %r1561, %r1579;
	ld.shared.u32 	%r1378, [%r1580+24576];
	or.b32  	%r1581, %r1577, %r1564;
	shl.b32 	%r1582, %r1581, 1;
	add.s32 	%r1583, %r1561, %r1582;
	ld.shared.u32 	%r1380, [%r1583+24576];
	add.s32 	%r1584, %r1551, 768;
	and.b32  	%r1585, %r1584, 524224;
	or.b32  	%r1586, %r1585, %r1558;
	shl.b32 	%r1587, %r1586, 1;
	add.s32 	%r1588, %r1561, %r1587;
	ld.shared.u32 	%r1379, [%r1588+24576];
	or.b32  	%r1589, %r1585, %r1564;
	shl.b32 	%r1590, %r1589, 1;
	add.s32 	%r1591, %r1561, %r1590;
	ld.shared.u32 	%r1381, [%r1591+24576];
	add.s32 	%r1592, %r1551, 1024;
	and.b32  	%r1593, %r1592, 524224;
	or.b32  	%r1594, %r1593, %r1558;
	shl.b32 	%r1595, %r1594, 1;
	add.s32 	%r1596, %r1561, %r1595;
	ld.shared.u32 	%r1402, [%r1596+24576];
	or.b32  	%r1597, %r1593, %r1564;
	shl.b32 	%r1598, %r1597, 1;
	add.s32 	%r1599, %r1561, %r1598;
	ld.shared.u32 	%r1404, [%r1599+24576];
	add.s32 	%r1600, %r1551, 1280;
	and.b32  	%r1601, %r1600, 524224;
	or.b32  	%r1602, %r1601, %r1558;
	shl.b32 	%r1603, %r1602, 1;
	add.s32 	%r1604, %r1561, %r1603;
	ld.shared.u32 	%r1403, [%r1604+24576];
	or.b32  	%r1605, %r1601, %r1564;
	shl.b32 	%r1606, %r1605, 1;
	add.s32 	%r1607, %r1561, %r1606;
	ld.shared.u32 	%r1405, [%r1607+24576];
	add.s32 	%r1608, %r1551, 1536;
	and.b32  	%r1609, %r1608, 524224;
	or.b32  	%r1610, %r1609, %r1558;
	shl.b32 	%r1611, %r1610, 1;
	add.s32 	%r1612, %r1561, %r1611;
	ld.shared.u32 	%r1426, [%r1612+24576];
	or.b32  	%r1613, %r1609, %r1564;
	shl.b32 	%r1614, %r1613, 1;
	add.s32 	%r1615, %r1561, %r1614;
	ld.shared.u32 	%r1428, [%r1615+24576];
	add.s32 	%r1616, %r1551, 1792;
	and.b32  	%r1617, %r1616, 524224;
	or.b32  	%r1618, %r1617, %r1558;
	shl.b32 	%r1619, %r1618, 1;
	add.s32 	%r1620, %r1561, %r1619;
	ld.shared.u32 	%r1427, [%r1620+24576];
	or.b32  	%r1621, %r1617, %r1564;
	shl.b32 	%r1622, %r1621, 1;
	add.s32 	%r1623, %r1561, %r1622;
	ld.shared.u32 	%r1429, [%r1623+24576];
	mov.u32 	%r1624, %tid.y;
	shl.b32 	%r1625, %r1624, 5;
	add.s32 	%r1626, %r1549, %r1625;
	shl.b32 	%r1627, %r1626, 5;
	and.b32  	%r1628, %r1627, 2097088;
	or.b32  	%r1629, %r1628, %r1558;
	shl.b32 	%r1630, %r1629, 1;
	add.s32 	%r1631, %r1561, 32768;
	add.s32 	%r1632, %r1631, %r1630;
	ld.shared.u32 	%r1358, [%r1632+24576];
	or.b32  	%r1633, %r1628, %r1564;
	shl.b32 	%r1634, %r1633, 1;
	add.s32 	%r1635, %r1631, %r1634;
	ld.shared.u32 	%r1359, [%r1635+24576];
	add.s32 	%r1636, %r1627, 256;
	and.b32  	%r1637, %r1636, 4194240;
	or.b32  	%r1638, %r1637, %r1558;
	shl.b32 	%r1639, %r1638, 1;
	add.s32 	%r1640, %r1631, %r1639;
	ld.shared.u32 	%r1364, [%r1640+24576];
	or.b32  	%r1641, %r1637, %r1564;
	shl.b32 	%r1642, %r1641, 1;
	add.s32 	%r1643, %r1631, %r1642;
	ld.shared.u32 	%r1365, [%r1643+24576];
	add.s32 	%r1644, %r1627, 512;
	and.b32  	%r1645, %r1644, 4194240;
	or.b32  	%r1646, %r1645, %r1558;
	shl.b32 	%r1647, %r1646, 1;
	add.s32 	%r1648, %r1631, %r1647;
	ld.shared.u32 	%r1370, [%r1648+24576];
	or.b32  	%r1649, %r1645, %r1564;
	shl.b32 	%r1650, %r1649, 1;
	add.s32 	%r1651, %r1631, %r1650;
	ld.shared.u32 	%r1371, [%r1651+24576];
	add.s32 	%r1652, %r1627, 768;
	and.b32  	%r1653, %r1652, 4194240;
	or.b32  	%r1654, %r1653, %r1558;
	shl.b32 	%r1655, %r1654, 1;
	add.s32 	%r1656, %r1631, %r1655;
	ld.shared.u32 	%r1376, [%r1656+24576];
	or.b32  	%r1657, %r1653, %r1564;
	shl.b32 	%r1658, %r1657, 1;
	add.s32 	%r1659, %r1631, %r1658;
	ld.shared.u32 	%r1377, [%r1659+24576];
	// begin inline asm
	mma.sync.aligned.m16n8k16.row.col.f32.f16.f16.f32 {%f1347,  %f1348,  %f1349,  %f1350},{%r1354,  %r1355,  %r1356,  %r1357},{%r1358,  %r1359},{%f1219, %f1220, %f1221, %f1222};

	// end inline asm
	// begin inline asm
	mma.sync.aligned.m16n8k16.row.col.f32.f16.f16.f32 {%f1355,  %f1356,  %f1357,  %f1358},{%r1354,  %r1355,  %r1356,  %r1357},{%r1364,  %r1365},{%f1227, %f1228, %f1229, %f1230};

	// end inline asm
	// begin inline asm
	mma.sync.aligned.m16n8k16.row.col.f32.f16.f16.f32 {%f1363,  %f1364,  %f1365,  %f1366},{%r1354,  %r1355,  %r1356,  %r1357},{%r1370,  %r1371},{%f1235, %f1236, %f1237, %f1238};

	// end inline asm
	// begin inline asm
	mma.sync.aligned.m16n8k16.row.col.f32.f16.f16.f32 {%f1371,  %f1372,  %f1373,  %f1374},{%r1354,  %r1355,  %r1356,  %r1357},{%r1376,  %r1377},{%f1243, %f1244, %f1245, %f1246};

	// end inline asm
	// begin inline asm
	mma.sync.aligned.m16n8k16.row.col.f32.f16.f16.f32 {%f1379,  %f1380,  %f1381,  %f1382},{%r1378,  %r1379,  %r1380,  %r1381},{%r1358,  %r1359},{%f1251, %f1252, %f1253, %f1254};

	// end inline asm
	// begin inline asm
	mma.sync.aligned.m16n8k16.row.col.f32.f16.f16.f32 {%f1387,  %f1388,  %f1389,  %f1390},{%r1378,  %r1379,  %r1380,  %r1381},{%r1364,  %r1365},{%f1259, %f1260, %f1261, %f1262};

	// end inline asm
	// begin inline asm
	mma.sync.aligned.m16n8k16.row.col.f32.f16.f16.f32 {%f1395,  %f1396,  %f1397,  %f1398},{%r1378,  %r1379,  %r1380,  %r1381},{%r1370,  %r1371},{%f1267, %f1268, %f1269, %f1270};

	// end inline asm
	// begin inline asm
	mma.sync.aligned.m16n8k16.row.col.f32.f16.f16.f32 {%f1403,  %f1404,  %f1405,  %f1406},{%r1378,  %r1379,  %r1380,  %r1381},{%r1376,  %r1377},{%f1275, %f1276, %f1277, %f1278};

	// end inline asm
	// begin inline asm
	mma.sync.aligned.m16n8k16.row.col.f32.f16.f16.f32 {%f1411,  %f1412,  %f1413,  %f1414},{%r1402,  %r1403,  %r1404,  %r1405},{%r1358,  %r1359},{%f1283, %f1284, %f1285, %f1286};

	// end inline asm
	// begin inline asm
	mma.sync.aligned.m16n8k16.row.col.f32.f16.f16.f32 {%f1419,  %f1420,  %f1421,  %f1422},{%r1402,  %r1403,  %r1404,  %r1405},{%r1364,  %r1365},{%f1291, %f1292, %f1293, %f1294};

	// end inline asm
	// begin inline asm
	mma.sync.aligned.m16n8k16.row.col.f32.f16.f16.f32 {%f1427,  %f1428,  %f1429,  %f1430},{%r1402,  %r1403,  %r1404,  %r1405},{%r1370,  %r1371},{%f1299, %f1300, %f1301, %f1302};

	// end inline asm
	// begin inline asm
	mma.sync.aligned.m16n8k16.row.col.f32.f16.f16.f32 {%f1435,  %f1436,  %f1437,  %f1438},{%r1402,  %r1403,  %r1404,  %r1405},{%r1376,  %r1377},{%f1307, %f1308, %f1309, %f1310};

	// end inline asm
	// begin inline asm
	mma.sync.aligned.m16n8k16.row.col.f32.f16.f16.f32 {%f1443,  %f1444,  %f1445,  %f1446},{%r1426,  %r1427,  %r1428,  %r1429},{%r1358,  %r1359},{%f1315, %f1316, %f1317, %f1318};

	// end inline asm
	// begin inline asm
	mma.sync.aligned.m16n8k16.row.col.f32.f16.f16.f32 {%f1451,  %f1452,  %f1453,  %f1454},{%r1426,  %r1427,  %r1428,  %r1429},{%r1364,  %r1365},{%f1323, %f1324, %f1325, %f1326};

	// end inline asm
	// begin inline asm
	mma.sync.aligned.m16n8k16.row.col.f32.f16.f16.f32 {%f1459,  %f1460,  %f1461,  %f1462},{%r1426,  %r1427,  %r1428,  %r1429},{%r1370,  %r1371},{%f1331, %f1332, %f1333, %f1334};

	// end inline asm
	// begin inline asm
	mma.sync.aligned.m16n8k16.row.col.f32.f16.f16.f32 {%f1467,  %f1468,  %f1469,  %f1470},{%r1426,  %r1427,  %r1428,  %r1429},{%r1376,  %r1377},{%f1339, %f1340, %f1341, %f1342};

	// end inline asm
	or.b32  	%r1660, %r1556, 16;
	xor.b32  	%r1661, %r1660, %r1557;
	or.b32  	%r1662, %r1552, %r1661;
	shl.b32 	%r1663, %r1662, 1;
	add.s32 	%r1664, %r1561, %r1663;
	ld.shared.u32 	%r1468, [%r1664+24576];
	or.b32  	%r1665, %r1556, 24;
	xor.b32  	%r1666, %r1665, %r1557;
	or.b32  	%r1667, %r1552, %r1666;
	shl.b32 	%r1668, %r1667, 1;
	add.s32 	%r1669, %r1561, %r1668;
	ld.shared.u32 	%r1470, [%r1669+24576];
	or.b32  	%r1670, %r1569, %r1661;
	shl.b32 	%r1671, %r1670, 1;
	add.s32 	%r1672, %r1561, %r1671;
	ld.shared.u32 	%r1469, [%r1672+24576];
	or.b32  	%r1673, %r1569, %r1666;
	shl.b32 	%r1674, %r1673, 1;
	add.s32 	%r1675, %r1561, %r1674;
	ld.shared.u32 	%r1471, [%r1675+24576];
	or.b32  	%r1676, %r1577, %r1661;
	shl.b32 	%r1677, %r1676, 1;
	add.s32 	%r1678, %r1561, %r1677;
	ld.shared.u32 	%r1492, [%r1678+24576];
	or.b32  	%r1679, %r1577, %r1666;
	shl.b32 	%r1680, %r1679, 1;
	add.s32 	%r1681, %r1561, %r1680;
	ld.shared.u32 	%r1494, [%r1681+24576];
	or.b32  	%r1682, %r1585, %r1661;
	shl.b32 	%r1683, %r1682, 1;
	add.s32 	%r1684, %r1561, %r1683;
	ld.shared.u32 	%r1493, [%r1684+24576];
	or.b32  	%r1685, %r1585, %r1666;
	shl.b32 	%r1686, %r1685, 1;
	add.s32 	%r1687, %r1561, %r1686;
	ld.shared.u32 	%r1495, [%r1687+24576];
	or.b32  	%r1688, %r1593, %r1661;
	shl.b32 	%r1689, %r1688, 1;
	add.s32 	%r1690, %r1561, %r1689;
	ld.shared.u32 	%r1516, [%r1690+24576];
	or.b32  	%r1691, %r1593, %r1666;
	shl.b32 	%r1692, %r1691, 1;
	add.s32 	%r1693, %r1561, %r1692;
	ld.shared.u32 	%r1518, [%r1693+24576];
	or.b32  	%r1694, %r1601, %r1661;
	shl.b32 	%r1695, %r1694, 1;
	add.s32 	%r1696, %r1561, %r1695;
	ld.shared.u32 	%r1517, [%r1696+24576];
	or.b32  	%r1697, %r1601, %r1666;
	shl.b32 	%r1698, %r1697, 1;
	add.s32 	%r1699, %r1561, %r1698;
	ld.shared.u32 	%r1519, [%r1699+24576];
	or.b32  	%r1700, %r1609, %r1661;
	shl.b32 	%r1701, %r1700, 1;
	add.s32 	%r1702, %r1561, %r1701;
	ld.shared.u32 	%r1540, [%r1702+24576];
	or.b32  	%r1703, %r1609, %r1666;
	shl.b32 	%r1704, %r1703, 1;
	add.s32 	%r1705, %r1561, %r1704;
	ld.shared.u32 	%r1542, [%r1705+24576];
	or.b32  	%r1706, %r1617, %r1661;
	shl.b32 	%r1707, %r1706, 1;
	add.s32 	%r1708, %r1561, %r1707;
	ld.shared.u32 	%r1541, [%r1708+24576];
	or.b32  	%r1709, %r1617, %r1666;
	shl.b32 	%r1710, %r1709, 1;
	add.s32 	%r1711, %r1561, %r1710;
	ld.shared.u32 	%r1543, [%r1711+24576];
	or.b32  	%r1712, %r1628, %r1661;
	shl.b32 	%r1713, %r1712, 1;
	add.s32 	%r1714, %r1631, %r1713;
	ld.shared.u32 	%r1526, [%r1714+24576];
	or.b32  	%r1715, %r1628, %r1666;
	shl.b32 	%r1716, %r1715, 1;
	add.s32 	%r1717, %r1631, %r1716;
	ld.shared.u32 	%r1527, [%r1717+24576];
	or.b32  	%r1718, %r1637, %r1661;
	shl.b32 	%r1719, %r1718, 1;
	add.s32 	%r1720, %r1631, %r1719;
	ld.shared.u32 	%r1532, [%r1720+24576];
	or.b32  	%r1721, %r1637, %r1666;
	shl.b32 	%r1722, %r1721, 1;
	add.s32 	%r1723, %r1631, %r1722;
	ld.shared.u32 	%r1533, [%r1723+24576];
	or.b32  	%r1724, %r1645, %r1661;
	shl.b32 	%r1725, %r1724, 1;
	add.s32 	%r1726, %r1631, %r1725;
	ld.shared.u32 	%r1538, [%r1726+24576];
	or.b32  	%r1727, %r1645, %r1666;
	shl.b32 	%r1728, %r1727, 1;
	add.s32 	%r1729, %r1631, %r1728;
	ld.shared.u32 	%r1539, [%r1729+24576];
	or.b32  	%r1730, %r1653, %r1661;
	shl.b32 	%r1731, %r1730, 1;
	add.s32 	%r1732, %r1631, %r1731;
	ld.shared.u32 	%r1544, [%r1732+24576];
	or.b32  	%r1733, %r1653, %r1666;
	shl.b32 	%r1734, %r1733, 1;
	add.s32 	%r1735, %r1631, %r1734;
	ld.shared.u32 	%r1545, [%r1735+24576];
	// begin inline asm
	mma.sync.aligned.m16n8k16.row.col.f32.f16.f16.f32 {%f2762,  %f2761,  %f2758,  %f2757},{%r1468,  %r1469,  %r1470,  %r1471},{%r1526,  %r1527},{%f1347, %f1348, %f1349, %f1350};

	// end inline asm
	// begin inline asm
	mma.sync.aligned.m16n8k16.row.col.f32.f16.f16.f32 {%f2760,  %f2759,  %f2756,  %f2755},{%r1468,  %r1469,  %r1470,  %r1471},{%r1532,  %r1533},{%f1355, %f1356, %f1357, %f1358};

	// end inline asm
	// begin inline asm
	mma.sync.aligned.m16n8k16.row.col.f32.f16.f16.f32 {%f2754,  %f2753,  %f2750,  %f2749},{%r1468,  %r1469,  %r1470,  %r1471},{%r1538,  %r1539},{%f1363, %f1364, %f1365, %f1366};

	// end inline asm
	// begin inline asm
	mma.sync.aligned.m16n8k16.row.col.f32.f16.f16.f32 {%f2752,  %f2751,  %f2748,  %f2747},{%r1468,  %r1469,  %r1470,  %r1471},{%r1544,  %r1545},{%f1371, %f1372, %f1373, %f1374};

	// end inline asm
	// begin inline asm
	mma.sync.aligned.m16n8k16.row.col.f32.f16.f16.f32 {%f2746,  %f2745,  %f2742,  %f2741},{%r1492,  %r1493,  %r1494,  %r1495},{%r1526,  %r1527},{%f1379, %f1380, %f1381, %f1382};

	// end inline asm
	// begin inline asm
	mma.sync.aligned.m16n8k16.row.col.f32.f16.f16.f32 {%f2744,  %f2743,  %f2740,  %f2739},{%r1492,  %r1493,  %r1494,  %r1495},{%r1532,  %r1533},{%f1387, %f1388, %f1389, %f1390};

	// end inline asm
	// begin inline asm
	mma.sync.aligned.m16n8k16.row.col.f32.f16.f16.f32 {%f2738,  %f2737,  %f2734,  %f2733},{%r1492,  %r1493,  %r1494,  %r1495},{%r1538,  %r1539},{%f1395, %f1396, %f1397, %f1398};

	// end inline asm
	// begin inline asm
	mma.sync.aligned.m16n8k16.row.col.f32.f16.f16.f32 {%f2736,  %f2735,  %f2732,  %f2731},{%r1492,  %r1493,  %r1494,  %r1495},{%r1544,  %r1545},{%f1403, %f1404, %f1405, %f1406};

	// end inline asm
	// begin inline asm
	mma.sync.aligned.m16n8k16.row.col.f32.f16.f16.f32 {%f2730,  %f2729,  %f2726,  %f2725},{%r1516,  %r1517,  %r1518,  %r1519},{%r1526,  %r1527},{%f1411, %f1412, %f1413, %f1414};

	// end inline asm
	// begin inline asm
	mma.sync.aligned.m16n8k16.row.col.f32.f16.f16.f32 {%f2728,  %f2727,  %f2724,  %f2723},{%r1516,  %r1517,  %r1518,  %r1519},{%r1532,  %r1533},{%f1419, %f1420, %f1421, %f1422};

	// end inline asm
	// begin inline asm
	mma.sync.aligned.m16n8k16.row.col.f32.f16.f16.f32 {%f2722,  %f2721,  %f2718,  %f2717},{%r1516,  %r1517,  %r1518,  %r1519},{%r1538,  %r1539},{%f1427, %f1428, %f1429, %f1430};

	// end inline asm
	// begin inline asm
	mma.sync.aligned.m16n8k16.row.col.f32.f16.f16.f32 {%f2720,  %f2719,  %f2716,  %f2715},{%r1516,  %r1517,  %r1518,  %r1519},{%r1544,  %r1545},{%f1435, %f1436, %f1437, %f1438};

	// end inline asm
	// begin inline asm
	mma.sync.aligned.m16n8k16.row.col.f32.f16.f16.f32 {%f2714,  %f2713,  %f2710,  %f2709},{%r1540,  %r1541,  %r1542,  %r1543},{%r1526,  %r1527},{%f1443, %f1444, %f1445, %f1446};

	// end inline asm
	// begin inline asm
	mma.sync.aligned.m16n8k16.row.col.f32.f16.f16.f32 {%f2712,  %f2711,  %f2708,  %f2707},{%r1540,  %r1541,  %r1542,  %r1543},{%r1532,  %r1533},{%f1451, %f1452, %f1453, %f1454};

	// end inline asm
	// begin inline asm
	mma.sync.aligned.m16n8k16.row.col.f32.f16.f16.f32 {%f2706,  %f2705,  %f2702,  %f2701},{%r1540,  %r1541,  %r1542,  %r1543},{%r1538,  %r1539},{%f1459, %f1460, %f1461, %f1462};

	// end inline asm
	// begin inline asm
	mma.sync.aligned.m16n8k16.row.col.f32.f16.f16.f32 {%f2704,  %f2703,  %f2700,  %f2699},{%r1540,  %r1541,  %r1542,  %r1543},{%r1544,  %r1545},{%f1467, %f1468, %f1469, %f1470};

	// end inline asm
	add.s32 	%r28, %r3176, 4;
	add.s32 	%r3175, %r3175, 128;
	add.s32 	%r3174, %r3174, 128;
	add.s32 	%r3173, %r3173, 128;
	add.s32 	%r3172, %r3172, 128;
	add.s32 	%r1736, %r3176, 1;
	add.s32 	%r1737, %r18, -4;
	setp.lt.s32 	%p6, %r1736, %r1737;
	mov.u32 	%r3176, %r28;
	@%p6 bra 	$L__BB0_2;
$L__BB0_11:
	ld.param.u32 	%r3169, [_Z6matmulP6__halfS0_S0_iiiff_param_5];
	shr.s32 	%r1738, %r3169, 31;
	shr.u32 	%r1739, %r1738, 25;
	add.s32 	%r1740, %r3169, %r1739;
	shr.s32 	%r33, %r1740, 7;
	shl.b32 	%r1741, %r33, 2;
	// begin inline asm
	cp.async.wait_group 2;

	// end inline asm
	bar.sync 	0;
	setp.gt.s32 	%p7, %r1741, %r18;
	@%p7 bra 	$L__BB0_13;
	ld.param.u32 	%r3170, [_Z6matmulP6__halfS0_S0_iiiff_param_5];
	ld.param.u64 	%rd161, [_Z6matmulP6__halfS0_S0_iiiff_param_1];
	ld.param.u64 	%rd155, [_Z6matmulP6__halfS0_S0_iiiff_param_0];
	shl.b32 	%r1750, %r33, 7;
	mov.u32 	%r1751, %tid.x;
	shl.b32 	%r1752, %r1751, 3;
	and.b32  	%r1753, %r1752, 24;
	or.b32  	%r1754, %r1753, %r1750;
	add.s32 	%r1755, %r1754, -32;
	mov.u32 	%r1756, %tid.y;
	shl.b32 	%r1757, %r1756, 5;
	add.s32 	%r1758, %r1757, %r1751;
	mov.u32 	%r1759, %tid.z;
	shl.b32 	%r1760, %r1759, 7;
	add.s32 	%r1761, %r1758, %r1760;
	shl.b32 	%r1762, %r1761, 3;
	and.b32  	%r1763, %r1762, 1048512;
	and.b32  	%r1764, %r1752, 56;
	and.b32  	%r1765, %r1751, 24;
	xor.b32  	%r1766, %r1764, %r1765;
	or.b32  	%r1767, %r1763, %r1766;
	mul.wide.u32 	%rd101, %r1767, 2;
	mov.u32 	%r1768, shared_storage;
	cvt.u64.u32 	%rd102, %r1768;
	cvta.shared.u64 	%rd103, %rd102;
	add.s64 	%rd104, %rd103, %rd101;
	add.s64 	%rd93, %rd104, 24576;
	// begin inline asm
	{ .reg .u64 smem_ptr; cvta.to.shared.u64 smem_ptr, %rd93; cvt.u32.u64 %r1742, smem_ptr; }

	// end inline asm
	add.s32 	%r1769, %r1755, %r2;
	mul.wide.s32 	%rd105, %r1769, 2;
	add.s64 	%rd94, %rd155, %rd105;
	// begin inline asm
	cp.async.cg.shared.global [%r1742], [%rd94], 16;

	// end inline asm
	add.s64 	%rd95, %rd104, 28672;
	// begin inline asm
	{ .reg .u64 smem_ptr; cvta.to.shared.u64 smem_ptr, %rd95; cvt.u32.u64 %r1744, smem_ptr; }

	// end inline asm
	shl.b32 	%r1770, %r3170, 6;
	add.s32 	%r1771, %r2, %r1770;
	add.s32 	%r1772, %r1755, %r1771;
	mul.wide.s32 	%rd106, %r1772, 2;
	add.s64 	%rd96, %rd155, %rd106;
	// begin inline asm
	cp.async.cg.shared.global [%r1744], [%rd96], 16;

	// end inline asm
	add.s64 	%rd97, %rd104, 57344;
	// begin inline asm
	{ .reg .u64 smem_ptr; cvta.to.shared.u64 smem_ptr, %rd97; cvt.u32.u64 %r1746, smem_ptr; }

	// end inline asm
	add.s32 	%r1773, %r1755, %r6;
	mul.wide.s32 	%rd107, %r1773, 2;
	add.s64 	%rd98, %rd161, %rd107;
	// begin inline asm
	cp.async.cg.shared.global [%r1746], [%rd98], 16;

	// end inline asm
	add.s64 	%rd99, %rd104, 61440;
	// begin inline asm
	{ .reg .u64 smem_ptr; cvta.to.shared.u64 smem_ptr, %rd99; cvt.u32.u64 %r1748, smem_ptr; }

	// end inline asm
	add.s32 	%r1774, %r6, %r1770;
	add.s32 	%r1775, %r1755, %r1774;
	mul.wide.s32 	%rd108, %r1775, 2;
	add.s64 	%rd100, %rd161, %rd108;
	// begin inline asm
	cp.async.cg.shared.global [%r1748], [%rd100], 16;

	// end inline asm
	// begin inline asm
	cp.async.commit_group;

	// end inline asm
$L__BB0_13:
	mov.u32 	%r1968, %tid.x;
	shr.u32 	%r1969, %r1968, 2;
	shl.b32 	%r1970, %r1968, 1;
	and.b32  	%r1971, %r1970, 6;
	shl.b32 	%r1972, %r1969, 5;
	and.b32  	%r1973, %r1972, 32;
	or.b32  	%r1974, %r1971, %r1973;
	mov.u32 	%r1975, %tid.y;
	shl.b32 	%r1976, %r1975, 5;
	add.s32 	%r1977, %r1969, %r1976;
	and.b32  	%r1978, %r1968, 24;
	or.b32  	%r1979, %r1974, %r1978;
	mov.u32 	%r1980, %tid.z;
	shl.b32 	%r1981, %r1980, 11;
	add.s32 	%r1982, %r1981, %r1972;
	and.b32  	%r1983, %r1982, 262080;
	or.b32  	%r1984, %r1983, %r1979;
	shl.b32 	%r1985, %r1984, 1;
	mov.u32 	%r1986, shared_storage;
	add.s32 	%r1987, %r1986, %r1985;
	ld.shared.u32 	%r1776, [%r1987];
	or.b32  	%r1988, %r1974, 8;
	xor.b32  	%r1989, %r1988, %r1978;
	or.b32  	%r1990, %r1983, %r1989;
	shl.b32 	%r1991, %r1990, 1;
	add.s32 	%r1992, %r1986, %r1991;
	ld.shared.u32 	%r1778, [%r1992];
	add.s32 	%r1993, %r1982, 256;
	and.b32  	%r1994, %r1993, 524224;
	or.b32  	%r1995, %r1994, %r1979;
	shl.b32 	%r1996, %r1995, 1;
	add.s32 	%r1997, %r1986, %r1996;
	ld.shared.u32 	%r1777, [%r1997];
	or.b32  	%r1998, %r1994, %r1989;
	shl.b32 	%r1999, %r1998, 1;
	add.s32 	%r2000, %r1986, %r1999;
	ld.shared.u32 	%r1779, [%r2000];
	add.s32 	%r2001, %r1982, 512;
	and.b32  	%r2002, %r2001, 524224;
	or.b32  	%r2003, %r2002, %r1979;
	shl.b32 	%r2004, %r2003, 1;
	add.s32 	%r2005, %r1986, %r2004;
	ld.shared.u32 	%r1800, [%r2005];
	or.b32  	%r2006, %r2002, %r1989;
	shl.b32 	%r2007, %r2006, 1;
	add.s32 	%r2008, %r1986, %r2007;
	ld.shared.u32 	%r1802, [%r2008];
	add.s32 	%r2009, %r1982, 768;
	and.b32  	%r2010, %r2009, 524224;
	or.b32  	%r2011, %r2010, %r1979;
	shl.b32 	%r2012, %r2011, 1;
	add.s32 	%r2013, %r1986, %r2012;
	ld.shared.u32 	%r1801, [%r2013];
	or.b32  	%r2014, %r2010, %r1989;
	shl.b32 	%r2015, %r2014, 1;
	add.s32 	%r2016, %r1986, %r2015;
	ld.shared.u32 	%r1803, [%r2016];
	add.s32 	%r2017, %r1982, 1024;
	and.b32  	%r2018, %r2017, 524224;
	or.b32  	%r2019, %r2018, %r1979;
	shl.b32 	%r2020, %r2019, 1;
	add.s32 	%r2021, %r1986, %r2020;
	ld.shared.u32 	%r1824, [%r2021];
	or.b32  	%r2022, %r2018, %r1989;
	shl.b32 	%r2023, %r2022, 1;
	add.s32 	%r34, %r1986, %r2023;
	ld.shared.u32 	%r1826, [%r34];
	add.s32 	%r2024, %r1982, 1280;
	and.b32  	%r2025, %r2024, 524224;
	or.b32  	%r2026, %r2025, %r1979;
	shl.b32 	%r2027, %r2026, 1;
	add.s32 	%r2028, %r1986, %r2027;
	ld.shared.u32 	%r1825, [%r2028];
	or.b32  	%r2029, %r2025, %r1989;
	shl.b32 	%r2030, %r2029, 1;
	add.s32 	%r2031, %r1986, %r2030;
	ld.shared.u32 	%r1827, [%r2031];
	add.s32 	%r2032, %r1982, 1536;
	and.b32  	%r2033, %r2032, 524224;
	or.b32  	%r2034, %r2033, %r1979;
	shl.b32 	%r2035, %r2034, 1;
	add.s32 	%r2036, %r1986, %r2035;
	ld.shared.u32 	%r1848, [%r2036];
	or.b32  	%r2037, %r2033, %r1989;
	shl.b32 	%r2038, %r2037, 1;
	add.s32 	%r2039, %r1986, %r2038;
	ld.shared.u32 	%r1850, [%r2039];
	add.s32 	%r2040, %r1982, 1792;
	and.b32  	%r2041, %r2040, 524224;
	or.b32  	%r2042, %r2041, %r1979;
	shl.b32 	%r2043, %r2042, 1;
	add.s32 	%r2044, %r1986, %r2043;
	ld.shared.u32 	%r1849, [%r2044];
	or.b32  	%r2045, %r2041, %r1989;
	shl.b32 	%r2046, %r2045, 1;
	add.s32 	%r2047, %r1986, %r2046;
	ld.shared.u32 	%r1851, [%r2047];
	shl.b32 	%r2048, %r1977, 5;
	and.b32  	%r2049, %r2048, 2097088;
	or.b32  	%r2050, %r2049, %r1979;
	shl.b32 	%r2051, %r2050, 1;
	add.s32 	%r2052, %r1986, 32768;
	add.s32 	%r2053, %r2052, %r2051;
	ld.shared.u32 	%r1780, [%r2053];
	or.b32  	%r2054, %r2049, %r1989;
	shl.b32 	%r2055, %r2054, 1;
	add.s32 	%r2056, %r2052, %r2055;
	ld.shared.u32 	%r1781, [%r2056];
	add.s32 	%r2057, %r2048, 256;
	and.b32  	%r2058, %r2057, 4194240;
	or.b32  	%r2059, %r2058, %r1979;
	shl.b32 	%r2060, %r2059, 1;
	add.s32 	%r2061, %r2052, %r2060;
	ld.shared.u32 	%r1786, [%r2061];
	or.b32  	%r2062, %r2058, %r1989;
	shl.b32 	%r2063, %r2062, 1;
	add.s32 	%r2064, %r2052, %r2063;
	ld.shared.u32 	%r1787, [%r2064];
	add.s32 	%r2065, %r2048, 512;
	and.b32  	%r2066, %r2065, 4194240;
	or.b32  	%r2067, %r2066, %r1979;
	shl.b32 	%r2068, %r2067, 1;
	add.s32 	%r2069, %r2052, %r2068;
	ld.shared.u32 	%r1792, [%r2069];
	or.b32  	%r2070, %r2066, %r1989;
	shl.b32 	%r2071, %r2070, 1;
	add.s32 	%r2072, %r2052, %r2071;
	ld.shared.u32 	%r1793, [%r2072];
	add.s32 	%r2073, %r2048, 768;
	and.b32  	%r2074, %r2073, 4194240;
	or.b32  	%r2075, %r2074, %r1979;
	shl.b32 	%r2076, %r2075, 1;
	add.s32 	%r2077, %r2052, %r2076;
	ld.shared.u32 	%r1798, [%r2077];
	or.b32  	%r2078, %r2074, %r1989;
	shl.b32 	%r2079, %r2078, 1;
	add.s32 	%r2080, %r2052, %r2079;
	ld.shared.u32 	%r1799, [%r2080];
	// begin inline asm
	mma.sync.aligned.m16n8k16.row.col.f32.f16.f16.f32 {%f1603,  %f1604,  %f1605,  %f1606},{%r1776,  %r1777,  %r1778,  %r1779},{%r1780,  %r1781},{%f2762, %f2761, %f2758, %f2757};

	// end inline asm
	// begin inline asm
	mma.sync.aligned.m16n8k16.row.col.f32.f16.f16.f32 {%f1611,  %f1612,  %f1613,  %f1614},{%r1776,  %r1777,  %r1778,  %r1779},{%r1786,  %r1787},{%f2760, %f2759, %f2756, %f2755};

	// end inline asm
	// begin inline asm
	mma.sync.aligned.m16n8k16.row.col.f32.f16.f16.f32 {%f1619,  %f1620,  %f1621,  %f1622},{%r1776,  %r1777,  %r1778,  %r1779},{%r1792,  %r1793},{%f2754, %f2753, %f2750, %f2749};

	// end inline asm
	// begin inline asm
	mma.sync.aligned.m16n8k16.row.col.f32.f16.f16.f32 {%f1627,  %f1628,  %f1629,  %f1630},{%r1776,  %r1777,  %r1778,  %r1779},{%r1798,  %r1799},{%f2752, %f2751, %f2748, %f2747};

	// end inline asm
	// begin inline asm
	mma.sync.aligned.m16n8k16.row.col.f32.f16.f16.f32 {%f1635,  %f1636,  %f1637,  %f1638},{%r1800,  %r1801,  %r1802,  %r1803},{%r1780,  %r1781},{%f2746, %f2745, %f2742, %f2741};

	// end inline asm
	// begin inline asm
	mma.sync.aligned.m16n8k16.row.col.f32.f16.f16.f32 {%f1643,  %f1644,  %f1645,  %f1646},{%r1800,  %r1801,  %r1802,  %r1803},{%r1786,  %r1787},{%f2744, %f2743, %f2740, %f2739};

	// end inline asm
	// begin inline asm
	mma.sync.aligned.m16n8k16.row.col.f32.f16.f16.f32 {%f1651,  %f1652,  %f1653,  %f1654},{%r1800,  %r1801,  %r1802,  %r1803},{%r1792,  %r1793},{%f2738, %f2737, %f2734, %f2733};

	// end inline asm
	// begin inline asm
	mma.sync.aligned.m16n8k16.row.col.f32.f16.f16.f32 {%f1659,  %f1660,  %f1661,  %f1662},{%r1800,  %r1801,  %r1802,  %r1803},{%r1798,  %r1799},{%f2736, %f2735, %f2732, %f2731};

	// end inline asm
	// begin inline asm
	mma.sync.aligned.m16n8k16.row.col.f32.f16.f16.f32 {%f1667,  %f1668,  %f1669,  %f1670},{%r1824,  %r1825,  %r1826,  %r1827},{%r1780,  %r1781},{%f2730, %f2729, %f2726, %f2725};

	// end inline asm
	// begin inline asm
	mma.sync.aligned.m16n8k16.row.col.f32.f16.f16.f32 {%f1675,  %f1676,  %f1677,  %f1678},{%r1824,  %r1825,  %r1826,  %r1827},{%r1786,  %r1787},{%f2728, %f2727, %f2724, %f2723};

	// end inline asm
	// begin inline asm
	mma.sync.aligned.m16n8k16.row.col.f32.f16.f16.f32 {%f1683,  %f1684,  %f1685,  %f1686},{%r1824,  %r1825,  %r1826,  %r1827},{%r1792,  %r1793},{%f2722, %f2721, %f2718, %f2717};

	// end inline asm
	// begin inline asm
	mma.sync.aligned.m16n8k16.row.col.f32.f16.f16.f32 {%f1691,  %f1692,  %f1693,  %f1694},{%r1824,  %r1825,  %r1826,  %r1827},{%r1798,  %r1799},{%f2720, %f2719, %f2716, %f2715};

	// end inline asm
	// begin inline asm
	mma.sync.aligned.m16n8k16.row.col.f32.f16.f16.f32 {%f1699,  %f1700,  %f1701,  %f1702},{%r1848,  %r1849,  %r1850,  %r1851},{%r1780,  %r1781},{%f2714, %f2713, %f2710, %f2709};

	// end inline asm
	// begin inline asm
	mma.sync.aligned.m16n8k16.row.col.f32.f16.f16.f32 {%f1707,  %f1708,  %f1709,  %f1710},{%r1848,  %r1849,  %r1850,  %r1851},{%r1786,  %r1787},{%f2712, %f2711, %f2708, %f2707};

	// end inline asm
	// begin inline asm
	mma.sync.aligned.m16n8k16.row.col.f32.f16.f16.f32 {%f1715,  %f1716,  %f1717,  %f1718},{%r1848,  %r1849,  %r1850,  %r1851},{%r1792,  %r1793},{%f2706, %f2705, %f2702, %f2701};

	// end inline asm
	// begin inline asm
	mma.sync.aligned.m16n8k16.row.col.f32.f16.f16.f32 {%f1723,  %f1724,  %f1725,  %f1726},{%r1848,  %r1849,  %r1850,  %r1851},{%r1798,  %r1799},{%f2704, %f2703, %f2700, %f2699};

	// end inline asm
	or.b32  	%r2081, %r1974, 16;
	xor.b32  	%r2082, %r2081, %r1978;
	or.b32  	%r2083, %r1983, %r2082;
	shl.b32 	%r2084, %r2083, 1;
	add.s32 	%r2085, %r1986, %r2084;
	ld.shared.u32 	%r1890, [%r2085];
	or.b32  	%r2086, %r1974, 24;
	xor.b32  	%r2087, %r2086, %r1978;
	or.b32  	%r2088, %r1983, %r2087;
	shl.b32 	%r2089, %r2088, 1;
	add.s32 	%r2090, %r1986, %r2089;
	ld.shared.u32 	%r1892, [%r2090];
	or.b32  	%r2091, %r1994, %r2082;
	shl.b32 	%r2092, %r2091, 1;
	add.s32 	%r2093, %r1986, %r2092;
	ld.shared.u32 	%r1891, [%r2093];
	or.b32  	%r2094, %r1994, %r2087;
	shl.b32 	%r2095, %r2094, 1;
	add.s32 	%r2096, %r1986, %r2095;
	ld.shared.u32 	%r1893, [%r2096];
	or.b32  	%r2097, %r2002, %r2082;
	shl.b32 	%r2098, %r2097, 1;
	add.s32 	%r35, %r1986, %r2098;
	ld.shared.u32 	%r1914, [%r35];
	or.b32  	%r2099, %r2002, %r2087;
	shl.b32 	%r2100, %r2099, 1;
	add.s32 	%r2101, %r1986, %r2100;
	ld.shared.u32 	%r1916, [%r2101];
	or.b32  	%r2102, %r2010, %r2082;
	shl.b32 	%r2103, %r2102, 1;
	add.s32 	%r36, %r1986, %r2103;
	ld.shared.u32 	%r1915, [%r36];
	or.b32  	%r2104, %r2010, %r2087;
	shl.b32 	%r2105, %r2104, 1;
	add.s32 	%r2106, %r1986, %r2105;
	ld.shared.u32 	%r1917, [%r2106];
	or.b32  	%r2107, %r2018, %r2082;
	shl.b32 	%r2108, %r2107, 1;
	add.s32 	%r2109, %r1986, %r2108;
	ld.shared.u32 	%r1938, [%r2109];
	or.b32  	%r2110, %r2018, %r2087;
	shl.b32 	%r2111, %r2110, 1;
	add.s32 	%r2112, %r1986, %r2111;
	ld.shared.u32 	%r1940, [%r2112];
	or.b32  	%r2113, %r2025, %r2082;
	shl.b32 	%r2114, %r2113, 1;
	add.s32 	%r2115, %r1986, %r2114;
	ld.shared.u32 	%r1939, [%r2115];
	or.b32  	%r2116, %r2025, %r2087;
	shl.b32 	%r2117, %r2116, 1;
	add.s32 	%r2118, %r1986, %r2117;
	ld.shared.u32 	%r1941, [%r2118];
	or.b32  	%r2119, %r2033, %r2082;
	shl.b32 	%r2120, %r2119, 1;
	add.s32 	%r37, %r1986, %r2120;
	ld.shared.u32 	%r1962, [%r37];
	or.b32  	%r2121, %r2033, %r2087;
	shl.b32 	%r2122, %r2121, 1;
	add.s32 	%r2123, %r1986, %r2122;
	ld.shared.u32 	%r1964, [%r2123];
	or.b32  	%r2124, %r2041, %r2082;
	shl.b32 	%r2125, %r2124, 1;
	add.s32 	%r38, %r1986, %r2125;
	ld.shared.u32 	%r1963, [%r38];
	or.b32  	%r2126, %r2041, %r2087;
	shl.b32 	%r2127, %r2126, 1;
	add.s32 	%r39, %r1986, %r2127;
	ld.shared.u32 	%r1965, [%r39];
	or.b32  	%r2128, %r2049, %r2082;
	shl.b32 	%r2129, %r2128, 1;
	add.s32 	%r2130, %r2052, %r2129;
	ld.shared.u32 	%r1948, [%r2130];
	or.b32  	%r2131, %r2049, %r2087;
	shl.b32 	%r2132, %r2131, 1;
	add.s32 	%r2133, %r2052, %r2132;
	ld.shared.u32 	%r1949, [%r2133];
	or.b32  	%r2134, %r2058, %r2082;
	shl.b32 	%r2135, %r2134, 1;
	add.s32 	%r2136, %r2052, %r2135;
	ld.shared.u32 	%r1954, [%r2136];
	or.b32  	%r2137, %r2058, %r2087;
	shl.b32 	%r2138, %r2137, 1;
	add.s32 	%r2139, %r2052, %r2138;
	ld.shared.u32 	%r1955, [%r2139];
	or.b32  	%r2140, %r2066, %r2082;
	shl.b32 	%r2141, %r2140, 1;
	add.s32 	%r40, %r2052, %r2141;
	ld.shared.u32 	%r1960, [%r40];
	or.b32  	%r2142, %r2066, %r2087;
	shl.b32 	%r2143, %r2142, 1;
	add.s32 	%r2144, %r2052, %r2143;
	ld.shared.u32 	%r1961, [%r2144];
	or.b32  	%r2145, %r2074, %r2082;
	shl.b32 	%r2146, %r2145, 1;
	add.s32 	%r2147, %r2052, %r2146;
	ld.shared.u32 	%r1966, [%r2147];
	or.b32  	%r2148, %r2074, %r2087;
	shl.b32 	%r2149, %r2148, 1;
	add.s32 	%r41, %r2052, %r2149;
	ld.shared.u32 	%r1967, [%r41];
	// begin inline asm
	mma.sync.aligned.m16n8k16.row.col.f32.f16.f16.f32 {%f1731,  %f1732,  %f1733,  %f1734},{%r1890,  %r1891,  %r1892,  %r1893},{%r1948,  %r1949},{%f1603, %f1604, %f1605, %f1606};

	// end inline asm
	// begin inline asm
	mma.sync.aligned.m16n8k16.row.col.f32.f16.f16.f32 {%f1739,  %f1740,  %f1741,  %f1742},{%r1890,  %r1891,  %r1892,  %r1893},{%r1954,  %r1955},{%f1611, %f1612, %f1613, %f1614};

	// end inline asm
	// begin inline asm
	mma.sync.aligned.m16n8k16.row.col.f32.f16.f16.f32 {%f1747,  %f1748,  %f1749,  %f1750},{%r1890,  %r1891,  %r1892,  %r1893},{%r1960,  %r1961},{%f1619, %f1620, %f1621, %f1622};

	// end inline asm
	// begin inline asm
	mma.sync.aligned.m16n8k16.row.col.f32.f16.f16.f32 {%f1755,  %f1756,  %f1757,  %f1758},{%r1890,  %r1891,  %r1892,  %r1893},{%r1966,  %r1967},{%f1627, %f1628, %f1629, %f1630};

	// end inline asm
	// begin inline asm
	mma.sync.aligned.m16n8k16.row.col.f32.f16.f16.f32 {%f1763,  %f1764,  %f1765,  %f1766},{%r1914,  %r1915,  %r1916,  %r1917},{%r1948,  %r1949},{%f1635, %f1636, %f1637, %f1638};

	// end inline asm
	// begin inline asm
	mma.sync.aligned.m16n8k16.row.col.f32.f16.f16.f32 {%f1771,  %f1772,  %f1773,  %f1774},{%r1914,  %r1915,  %r1916,  %r1917},{%r1954,  %r1955},{%f1643, %f1644, %f1645, %f1646};

	// end inline asm
	// begin inline asm
	mma.sync.aligned.m16n8k16.row.col.f32.f16.f16.f32 {%f1779,  %f1780,  %f1781,  %f1782},{%r1914,  %r1915,  %r1916,  %r1917},{%r1960,  %r1961},{%f1651, %f1652, %f1653, %f1654};

	// end inline asm
	// begin inline asm
	mma.sync.aligned.m16n8k16.row.col.f32.f16.f16.f32 {%f1787,  %f1788,  %f1789,  %f1790},{%r1914,  %r1915,  %r1916,  %r1917},{%r1966,  %r1967},{%f1659, %f1660, %f1661, %f1662};

	// end inline asm
	// begin inline asm
	mma.sync.aligned.m16n8k16.row.col.f32.f16.f16.f32 {%f1795,  %f1796,  %f1797,  %f1798},{%r1938,  %r1939,  %r1940,  %r1941},{%r1948,  %r1949},{%f1667, %f1668, %f1669, %f1670};

	// end inline asm
	// begin inline asm
	mma.sync.aligned.m16n8k16.row.col.f32.f16.f16.f32 {%f1803,  %f1804,  %f1805,  %f1806},{%r1938,  %r1939,  %r1940,  %r1941},{%r1954,  %r1955},{%f1675, %f1676, %f1677, %f1678};

	// end inline asm
	// begin inline asm
	mma.sync.aligned.m16n8k16.row.col.f32.f16.f16.f32 {%f1811,  %f1812,  %f1813,  %f1814},{%r1938,  %r1939,  %r1940,  %r1941},{%r1960,  %r1961},{%f1683, %f1684, %f1685, %f1686};

	// end inline asm
	// begin inline asm
	mma.sync.aligned.m16n8k16.row.col.f32.f16.f16.f32 {%f1819,  %f1820,  %f1821,  %f1822},{%r1938,  %r1939,  %r1940,  %r1941},{%r1966,  %r1967},{%f1691, %f1692, %f1693, %f1694};

	// end inline asm
	// begin inline asm
	mma.sync.aligned.m16n8k16.row.col.f32.f16.f16.f32 {%f1827,  %f1828,  %f1829,  %f1830},{%r1962,  %r1963,  %r1964,  %r1965},{%r1948,  %r1949},{%f1699, %f1700, %f1701, %f1702};

	// end inline asm
	// begin inline asm
	mma.sync.aligned.m16n8k16.row.col.f32.f16.f16.f32 {%f1835,  %f1836,  %f1837,  %f1838},{%r1962,  %r1963,  %r1964,  %r1965},{%r1954,  %r1955},{%f1707, %f1708, %f1709, %f1710};

	// end inline asm
	// begin inline asm
	mma.sync.aligned.m16n8k16.row.col.f32.f16.f16.f32 {%f1843,  %f1844,  %f1845,  %f1846},{%r1962,  %r1963,  %r1964,  %r1965},{%r1960,  %r1961},{%f1715, %f1716, %f1717, %f1718};

	// end inline asm
	// begin inline asm
	mma.sync.aligned.m16n8k16.row.col.f32.f16.f16.f32 {%f1851,  %f1852,  %f1853,  %f1854},{%r1962,  %r1963,  %r1964,  %r1965},{%r1966,  %r1967},{%f1723, %f1724, %f1725, %f1726};

	// end inline asm
	// begin inline asm
	cp.async.wait_group 2;

	// end inline asm
	bar.sync 	0;
	shl.b32 	%r2150, %r33, 2;
	setp.ge.s32 	%p8, %r2150, %r18;
	@%p8 bra 	$L__BB0_15;
	ld.param.u32 	%r3171, [_Z6matmulP6__halfS0_S0_iiiff_param_5];
	ld.param.u64 	%rd162, [_Z6matmulP6__halfS0_S0_iiiff_param_1];
	ld.param.u64 	%rd156, [_Z6matmulP6__halfS0_S0_iiiff_param_0];
	shl.b32 	%r2155, %r33, 7;
	shl.b32 	%r2157, %r1968, 3;
	and.b32  	%r2158, %r2157, 24;
	or.b32  	%r2159, %r2155, %r2158;
	add.s32 	%r2160, %r2159, %r2;
	mul.wide.s32 	%rd113, %r2160, 2;
	add.s64 	%rd109, %rd156, %rd113;
	// begin inline asm
	cp.async.cg.shared.global [%r99], [%rd109], 16;

	// end inline asm
	shl.b32 	%r2161, %r3171, 6;
	add.s32 	%r2162, %r2, %r2161;
	add.s32 	%r2163, %r2159, %r2162;
	mul.wide.s32 	%rd114, %r2163, 2;
	add.s64 	%rd110, %rd156, %rd114;
	// begin inline asm
	cp.async.cg.shared.global [%r101], [%rd110], 16;

	// end inline asm
	add.s32 	%r2164, %r2159, %r6;
	mul.wide.s32 	%rd115, %r2164, 2;
	add.s64 	%rd111, %rd162, %rd115;
	// begin inline asm
	cp.async.cg.shared.global [%r103], [%rd111], 16;

	// end inline asm
	add.s32 	%r2165, %r6, %r2161;
	add.s32 	%r2166, %r2159, %r2165;
	mul.wide.s32 	%rd116, %r2166, 2;
	add.s64 	%rd112, %rd162, %rd116;
	// begin inline asm
	cp.async.cg.shared.global [%r105], [%rd112], 16;

	// end inline asm
	// begin inline asm
	cp.async.commit_group;

	// end inline asm
$L__BB0_15:
	mov.u32 	%r2359, %tid.z;
	shl.b32 	%r2360, %r2359, 11;
	mov.u32 	%r2361, %tid.x;
	shr.u32 	%r2362, %r2361, 2;
	shl.b32 	%r2363, %r2362, 5;
	add.s32 	%r2364, %r2360, %r2363;
	and.b32  	%r2365, %r2364, 262080;
	shl.b32 	%r2366, %r2361, 1;
	and.b32  	%r2367, %r2366, 6;
	and.b32  	%r2368, %r2363, 32;
	or.b32  	%r2369, %r2367, %r2368;
	and.b32  	%r2370, %r2361, 24;
	or.b32  	%r2371, %r2369, %r2370;
	or.b32  	%r2372, %r2365, %r2371;
	shl.b32 	%r2373, %r2372, 1;
	mov.u32 	%r2374, shared_storage;
	add.s32 	%r2375, %r2374, %r2373;
	ld.shared.u32 	%r2167, [%r2375+8192];
	or.b32  	%r2376, %r2369, 8;
	xor.b32  	%r2377, %r2376, %r2370;
	or.b32  	%r2378, %r2365, %r2377;
	shl.b32 	%r2379, %r2378, 1;
	add.s32 	%r2380, %r2374, %r2379;
	ld.shared.u32 	%r2169, [%r2380+8192];
	add.s32 	%r2381, %r2364, 256;
	and.b32  	%r2382, %r2381, 524224;
	or.b32  	%r2383, %r2382, %r2371;
	shl.b32 	%r2384, %r2383, 1;
	add.s32 	%r2385, %r2374, %r2384;
	ld.shared.u32 	%r2168, [%r2385+8192];
	or.b32  	%r2386, %r2382, %r2377;
	shl.b32 	%r2387, %r2386, 1;
	add.s32 	%r2388, %r2374, %r2387;
	ld.shared.u32 	%r2170, [%r2388+8192];
	add.s32 	%r2389, %r2364, 512;
	and.b32  	%r2390, %r2389, 524224;
	or.b32  	%r2391, %r2390, %r2371;
	shl.b32 	%r2392, %r2391, 1;
	add.s32 	%r2393, %r2374, %r2392;
	ld.shared.u32 	%r2191, [%r2393+8192];
	or.b32  	%r2394, %r2390, %r2377;
	shl.b32 	%r2395, %r2394, 1;
	add.s32 	%r2396, %r2374, %r2395;
	ld.shared.u32 	%r2193, [%r2396+8192];
	add.s32 	%r2397, %r2364, 768;
	and.b32  	%r2398, %r2397, 524224;
	or.b32  	%r2399, %r2398, %r2371;
	shl.b32 	%r2400, %r2399, 1;
	add.s32 	%r2401, %r2374, %r2400;
	ld.shared.u32 	%r2192, [%r2401+8192];
	or.b32  	%r2402, %r2398, %r2377;
	shl.b32 	%r2403, %r2402, 1;
	add.s32 	%r2404, %r2374, %r2403;
	ld.shared.u32 	%r2194, [%r2404+8192];
	add.s32 	%r2405, %r2364, 1024;
	and.b32  	%r2406, %r2405, 524224;
	or.b32  	%r2407, %r2406, %r2371;
	shl.b32 	%r2408, %r2407, 1;
	add.s32 	%r2409, %r2374, %r2408;
	ld.shared.u32 	%r2215, [%r2409+8192];
	ld.shared.u32 	%r2217, [%r34+8192];
	add.s32 	%r2410, %r2364, 1280;
	and.b32  	%r2411, %r2410, 524224;
	or.b32  	%r2412, %r2411, %r2371;
	shl.b32 	%r2413, %r2412, 1;
	add.s32 	%r2414, %r2374, %r2413;
	ld.shared.u32 	%r2216, [%r2414+8192];
	or.b32  	%r2415, %r2411, %r2377;
	shl.b32 	%r2416, %r2415, 1;
	add.s32 	%r2417, %r2374, %r2416;
	ld.shared.u32 	%r2218, [%r2417+8192];
	add.s32 	%r2418, %r2364, 1536;
	and.b32  	%r2419, %r2418, 524224;
	or.b32  	%r2420, %r2419, %r2371;
	shl.b32 	%r2421, %r2420, 1;
	add.s32 	%r2422, %r2374, %r2421;
	ld.shared.u32 	%r2239, [%r2422+8192];
	or.b32  	%r2423, %r2419, %r2377;
	shl.b32 	%r2424, %r2423, 1;
	add.s32 	%r2425, %r2374, %r2424;
	ld.shared.u32 	%r2241, [%r2425+8192];
	add.s32 	%r2426, %r2364, 1792;
	and.b32  	%r2427, %r2426, 524224;
	or.b32  	%r2428, %r2427, %r2371;
	shl.b32 	%r2429, %r2428, 1;
	add.s32 	%r2430, %r2374, %r2429;
	ld.shared.u32 	%r2240, [%r2430+8192];
	or.b32  	%r2431, %r2427, %r2377;
	shl.b32 	%r2432, %r2431, 1;
	add.s32 	%r2433, %r2374, %r2432;
	ld.shared.u32 	%r2242, [%r2433+8192];
	mov.u32 	%r2434, %tid.y;
	shl.b32 	%r2435, %r2434, 5;
	add.s32 	%r2436, %r2362, %r2435;
	shl.b32 	%r2437, %r2436, 5;
	and.b32  	%r2438, %r2437, 2097088;
	or.b32  	%r2439, %r2438, %r2371;
	shl.b32 	%r2440, %r2439, 1;
	add.s32 	%r2441, %r2374, 32768;
	add.s32 	%r2442, %r2441, %r2440;
	ld.shared.u32 	%r2171, [%r2442+8192];
	or.b32  	%r2443, %r2438, %r2377;
	shl.b32 	%r2444, %r2443, 1;
	add.s32 	%r2445, %r2441, %r2444;
	ld.shared.u32 	%r2172, [%r2445+8192];
	add.s32 	%r2446, %r2437, 256;
	and.b32  	%r2447, %r2446, 4194240;
	or.b32  	%r2448, %r2447, %r2371;
	shl.b32 	%r2449, %r2448, 1;
	add.s32 	%r2450, %r2441, %r2449;
	ld.shared.u32 	%r2177, [%r2450+8192];
	or.b32  	%r2451, %r2447, %r2377;
	shl.b32 	%r2452, %r2451, 1;
	add.s32 	%r42, %r2441, %r2452;
	ld.shared.u32 	%r2178, [%r42+8192];
	add.s32 	%r2453, %r2437, 512;
	and.b32  	%r2454, %r2453, 4194240;
	or.b32  	%r2455, %r2454, %r2371;
	shl.b32 	%r2456, %r2455, 1;
	add.s32 	%r2457, %r2441, %r2456;
	ld.shared.u32 	%r2183, [%r2457+8192];
	or.b32  	%r2458, %r2454, %r2377;
	shl.b32 	%r2459, %r2458, 1;
	add.s32 	%r2460, %r2441, %r2459;
	ld.shared.u32 	%r2184, [%r2460+8192];
	add.s32 	%r2461, %r2437, 768;
	and.b32  	%r2462, %r2461, 4194240;
	or.b32  	%r2463, %r2462, %r2371;
	shl.b32 	%r2464, %r2463, 1;
	add.s32 	%r2465, %r2441, %r2464;
	ld.shared.u32 	%r2189, [%r2465+8192];
	or.b32  	%r2466, %r2462, %r2377;
	shl.b32 	%r2467, %r2466, 1;
	add.s32 	%r2468, %r2441, %r2467;
	ld.shared.u32 	%r2190, [%r2468+8192];
	// begin inline asm
	mma.sync.aligned.m16n8k16.row.col.f32.f16.f16.f32 {%f1859,  %f1860,  %f1861,  %f1862},{%r2167,  %r2168,  %r2169,  %r2170},{%r2171,  %r2172},{%f1731, %f1732, %f1733, %f1734};

	// end inline asm
	// begin inline asm
	mma.sync.aligned.m16n8k16.row.col.f32.f16.f16.f32 {%f1867,  %f1868,  %f1869,  %f1870},{%r2167,  %r2168,  %r2169,  %r2170},{%r2177,  %r2178},{%f1739, %f1740, %f1741, %f1742};

	// end inline asm
	// begin inline asm
	mma.sync.aligned.m16n8k16.row.col.f32.f16.f16.f32 {%f1875,  %f1876,  %f1877,  %f1878},{%r2167,  %r2168,  %r2169,  %r2170},{%r2183,  %r2184},{%f1747, %f1748, %f1749, %f1750};

	// end inline asm
	// begin inline asm
	mma.sync.aligned.m16n8k16.row.col.f32.f16.f16.f32 {%f1883,  %f1884,  %f1885,  %f1886},{%r2167,  %r2168,  %r2169,  %r2170},{%r2189,  %r2190},{%f1755, %f1756, %f1757, %f1758};

	// end inline asm
	// begin inline asm
	mma.sync.aligned.m16n8k16.row.col.f32.f16.f16.f32 {%f1891,  %f1892,  %f1893,  %f1894},{%r2191,  %r2192,  %r2193,  %r2194},{%r2171,  %r2172},{%f1763, %f1764, %f1765, %f1766};

	// end inline asm
	// begin inline asm
	mma.sync.aligned.m16n8k16.row.col.f32.f16.f16.f32 {%f1899,  %f1900,  %f1901,  %f1902},{%r2191,  %r2192,  %r2193,  %r2194},{%r2177,  %r2178},{%f1771, %f1772, %f1773, %f1774};

	// end inline asm
	// begin inline asm
	mma.sync.aligned.m16n8k16.row.col.f32.f16.f16.f32 {%f1907,  %f1908,  %f1909,  %f1910},{%r2191,  %r2192,  %r2193,  %r2194},{%r2183,  %r2184},{%f1779, %f1780, %f1781, %f1782};

	// end inline asm
	// begin inline asm
	mma.sync.aligned.m16n8k16.row.col.f32.f16.f16.f32 {%f1915,  %f1916,  %f1917,  %f1918},{%r2191,  %r2192,  %r2193,  %r2194},{%r2189,  %r2190},{%f1787, %f1788, %f1789, %f1790};

	// end inline asm
	// begin inline asm
	mma.sync.aligned.m16n8k16.row.col.f32.f16.f16.f32 {%f1923,  %f1924,  %f1925,  %f1926},{%r2215,  %r2216,  %r2217,  %r2218},{%r2171,  %r2172},{%f1795, %f1796, %f1797, %f1798};

	// end inline asm
	// begin inline asm
	mma.sync.aligned.m16n8k16.row.col.f32.f16.f16.f32 {%f1931,  %f1932,  %f1933,  %f1934},{%r2215,  %r2216,  %r2217,  %r2218},{%r2177,  %r2178},{%f1803, %f1804, %f1805, %f1806};

	// end inline asm
	// begin inline asm
	mma.sync.aligned.m16n8k16.row.col.f32.f16.f16.f32 {%f1939,  %f1940,  %f1941,  %f1942},{%r2215,  %r2216,  %r2217,  %r2218},{%r2183,  %r2184},{%f1811, %f1812, %f1813, %f1814};

	// end inline asm
	// begin inline asm
	mma.sync.aligned.m16n8k16.row.col.f32.f16.f16.f32 {%f1947,  %f1948,  %f1949,  %f1950},{%r2215,  %r2216,  %r2217,  %r2218},{%r2189,  %r2190},{%f1819, %f1820, %f1821, %f1822};

	// end inline asm
	// begin inline asm
	mma.sync.aligned.m16n8k16.row.col.f32.f16.f16.f32 {%f1955,  %f1956,  %f1957,  %f1958},{%r2239,  %r2240,  %r2241,  %r2242},{%r2171,  %r2172},{%f1827, %f1828, %f1829, %f1830};

	// end inline asm
	// begin inline asm
	mma.sync.aligned.m16n8k16.row.col.f32.f16.f16.f32 {%f1963,  %f1964,  %f1965,  %f1966},{%r2239,  %r2240,  %r2241,  %r2242},{%r2177,  %r2178},{%f1835, %f1836, %f1837, %f1838};

	// end inline asm
	// begin inline asm
	mma.sync.aligned.m16n8k16.row.col.f32.f16.f16.f32 {%f1971,  %f1972,  %f1973,  %f1974},{%r2239,  %r2240,  %r2241,  %r2242},{%r2183,  %r2184},{%f1843, %f1844, %f1845, %f1846};

	// end inline asm
	// begin inline asm
	mma.sync.aligned.m16n8k16.row.col.f32.f16.f16.f32 {%f1979,  %f1980,  %f1981,  %f1982},{%r2239,  %r2240,  %r2241,  %r2242},{%r2189,  %r2190},{%f1851, %f1852, %f1853, %f1854};

	// end inline asm
	or.b32  	%r2469, %r2369, 16;
	xor.b32  	%r2470, %r2469, %r2370;
	or.b32  	%r2471, %r2365, %r2470;
	shl.b32 	%r2472, %r2471, 1;
	add.s32 	%r2473, %r2374, %r2472;
	ld.shared.u32 	%r2281, [%r2473+8192];
	or.b32  	%r2474, %r2369, 24;
	xor.b32  	%r2475, %r2474, %r2370;
	or.b32  	%r2476, %r2365, %r2475;
	shl.b32 	%r2477, %r2476, 1;
	add.s32 	%r2478, %r2374, %r2477;
	ld.shared.u32 	%r2283, [%r2478+8192];
	or.b32  	%r2479, %r2382, %r2470;
	shl.b32 	%r2480, %r2479, 1;
	add.s32 	%r43, %r2374, %r2480;
	ld.shared.u32 	%r2282, [%r43+8192];
	or.b32  	%r2481, %r2382, %r2475;
	shl.b32 	%r2482, %r2481, 1;
	add.s32 	%r2483, %r2374, %r2482;
	ld.shared.u32 	%r2284, [%r2483+8192];
	ld.shared.u32 	%r2305, [%r35+8192];
	or.b32  	%r2484, %r2390, %r2475;
	shl.b32 	%r2485, %r2484, 1;
	add.s32 	%r2486, %r2374, %r2485;
	ld.shared.u32 	%r2307, [%r2486+8192];
	ld.shared.u32 	%r2306, [%r36+8192];
	or.b32  	%r2487, %r2398, %r2475;
	shl.b32 	%r2488, %r2487, 1;
	add.s32 	%r2489, %r2374, %r2488;
	ld.shared.u32 	%r2308, [%r2489+8192];
	or.b32  	%r2490, %r2406, %r2470;
	shl.b32 	%r2491, %r2490, 1;
	add.s32 	%r2492, %r2374, %r2491;
	ld.shared.u32 	%r2329, [%r2492+8192];
	or.b32  	%r2493, %r2406, %r2475;
	shl.b32 	%r2494, %r2493, 1;
	add.s32 	%r44, %r2374, %r2494;
	ld.shared.u32 	%r2331, [%r44+8192];
	or.b32  	%r2495, %r2411, %r2470;
	shl.b32 	%r2496, %r2495, 1;
	add.s32 	%r2497, %r2374, %r2496;
	ld.shared.u32 	%r2330, [%r2497+8192];
	or.b32  	%r2498, %r2411, %r2475;
	shl.b32 	%r2499, %r2498, 1;
	add.s32 	%r2500, %r2374, %r2499;
	ld.shared.u32 	%r2332, [%r2500+8192];
	ld.shared.u32 	%r2353, [%r37+8192];
	or.b32  	%r2501, %r2419, %r2475;
	shl.b32 	%r2502, %r2501, 1;
	add.s32 	%r2503, %r2374, %r2502;
	ld.shared.u32 	%r2355, [%r2503+8192];
	ld.shared.u32 	%r2354, [%r38+8192];
	ld.shared.u32 	%r2356, [%r39+8192];
	or.b32  	%r2504, %r2438, %r2470;
	shl.b32 	%r2505, %r2504, 1;
	add.s32 	%r2506, %r2441, %r2505;
	ld.shared.u32 	%r2339, [%r2506+8192];
	or.b32  	%r2507, %r2438, %r2475;
	shl.b32 	%r2508, %r2507, 1;
	add.s32 	%r2509, %r2441, %r2508;
	ld.shared.u32 	%r2340, [%r2509+8192];
	or.b32  	%r2510, %r2447, %r2470;
	shl.b32 	%r2511, %r2510, 1;
	add.s32 	%r2512, %r2441, %r2511;
	ld.shared.u32 	%r2345, [%r2512+8192];
	or.b32  	%r2513, %r2447, %r2475;
	shl.b32 	%r2514, %r2513, 1;
	add.s32 	%r2515, %r2441, %r2514;
	ld.shared.u32 	%r2346, [%r2515+8192];
	ld.shared.u32 	%r2351, [%r40+8192];
	or.b32  	%r2516, %r2454, %r2475;
	shl.b32 	%r2517, %r2516, 1;
	add.s32 	%r45, %r2441, %r2517;
	ld.shared.u32 	%r2352, [%r45+8192];
	or.b32  	%r2518, %r2462, %r2470;
	shl.b32 	%r2519, %r2518, 1;
	add.s32 	%r2520, %r2441, %r2519;
	ld.shared.u32 	%r2357, [%r2520+8192];
	ld.shared.u32 	%r2358, [%r41+8192];
	// begin inline asm
	mma.sync.aligned.m16n8k16.row.col.f32.f16.f16.f32 {%f1987,  %f1988,  %f1989,  %f1990},{%r2281,  %r2282,  %r2283,  %r2284},{%r2339,  %r2340},{%f1859, %f1860, %f1861, %f1862};

	// end inline asm
	// begin inline asm
	mma.sync.aligned.m16n8k16.row.col.f32.f16.f16.f32 {%f1995,  %f1996,  %f1997,  %f1998},{%r2281,  %r2282,  %r2283,  %r2284},{%r2345,  %r2346},{%f1867, %f1868, %f1869, %f1870};

	// end inline asm
	// begin inline asm
	mma.sync.aligned.m16n8k16.row.col.f32.f16.f16.f32 {%f2003,  %f2004,  %f2005,  %f2006},{%r2281,  %r2282,  %r2283,  %r2284},{%r2351,  %r2352},{%f1875, %f1876, %f1877, %f1878};

	// end inline asm
	// begin inline asm
	mma.sync.aligned.m16n8k16.row.col.f32.f16.f16.f32 {%f2011,  %f2012,  %f2013,  %f2014},{%r2281,  %r2282,  %r2283,  %r2284},{%r2357,  %r2358},{%f1883, %f1884, %f1885, %f1886};

	// end inline asm
	// begin inline asm
	mma.sync.aligned.m16n8k16.row.col.f32.f16.f16.f32 {%f2019,  %f2020,  %f2021,  %f2022},{%r2305,  %r2306,  %r2307,  %r2308},{%r2339,  %r2340},{%f1891, %f1892, %f1893, %f1894};

	// end inline asm
	// begin inline asm
	mma.sync.aligned.m16n8k16.row.col.f32.f16.f16.f32 {%f2027,  %f2028,  %f2029,  %f2030},{%r2305,  %r2306,  %r2307,  %r2308},{%r2345,  %r2346},{%f1899, %f1900, %f1901, %f1902};

	// end inline asm
	// begin inline asm
	mma.sync.aligned.m16n8k16.row.col.f32.f16.f16.f32 {%f2035,  %f2036,  %f2037,  %f2038},{%r2305,  %r2306,  %r2307,  %r2308},{%r2351,  %r2352},{%f1907, %f1908, %f1909, %f1910};

	// end inline asm
	// begin inline asm
	mma.sync.aligned.m16n8k16.row.col.f32.f16.f16.f32 {%f2043,  %f2044,  %f2045,  %f2046},{%r2305,  %r2306,  %r2307,  %r2308},{%r2357,  %r2358},{%f1915, %f1916, %f1917, %f1918};

	// end inline asm
	// begin inline asm
	mma.sync.aligned.m16n8k16.row.col.f32.f16.f16.f32 {%f2051,  %f2052,  %f2053,  %f2054},{%r2329,  %r2330,  %r2331,  %r2332},{%r2339,  %r2340},{%f1923, %f1924, %f1925, %f1926};

	// end inline asm
	// begin inline asm
	mma.sync.aligned.m16n8k16.row.col.f32.f16.f16.f32 {%f2059,  %f2060,  %f2061,  %f2062},{%r2329,  %r2330,  %r2331,  %r2332},{%r2345,  %r2346},{%f1931, %f1932, %f1933, %f1934};

	// end inline asm
	// begin inline asm
	mma.sync.aligned.m16n8k16.row.col.f32.f16.f16.f32 {%f2067,  %f2068,  %f2069,  %f2070},{%r2329,  %r2330,  %r2331,  %r2332},{%r2351,  %r2352},{%f1939, %f1940, %f1941, %f1942};

	// end inline asm
	// begin inline asm
	mma.sync.aligned.m16n8k16.row.col.f32.f16.f16.f32 {%f2075,  %f2076,  %f2077,  %f2078},{%r2329,  %r2330,  %r2331,  %r2332},{%r2357,  %r2358},{%f1947, %f1948, %f1949, %f1950};

	// end inline asm
	// begin inline asm
	mma.sync.aligned.m16n8k16.row.col.f32.f16.f16.f32 {%f2083,  %f2084,  %f2085,  %f2086},{%r2353,  %r2354,  %r2355,  %r2356},{%r2339,  %r2340},{%f1955, %f1956, %f1957, %f1958};

	// end inline asm
	// begin inline asm
	mma.sync.aligned.m16n8k16.row.col.f32.f16.f16.f32 {%f2091,  %f2092,  %f2093,  %f2094},{%r2353,  %r2354,  %r2355,  %r2356},{%r2345,  %r2346},{%f1963, %f1964, %f1965, %f1966};

	// end inline asm
	// begin inline asm
	mma.sync.aligned.m16n8k16.row.col.f32.f16.f16.f32 {%f2099,  %f2100,  %f2101,  %f2102},{%r2353,  %r2354,  %r2355,  %r2356},{%r2351,  %r2352},{%f1971, %f1972, %f1973, %f1974};

	// end inline asm
	// begin inline asm
	mma.sync.aligned.m16n8k16.row.col.f32.f16.f16.f32 {%f2107,  %f2108,  %f2109,  %f2110},{%r2353,  %r2354,  %r2355,  %r2356},{%r2357,  %r2358},{%f1979, %f1980, %f1981, %f1982};

	// end inline asm
	// begin inline asm
	cp.async.wait_group 1;

	// end inline asm
	bar.sync 	0;
	shl.b32 	%r2521, %r33, 2;
	or.b32  	%r2522, %r2521, 1;
	setp.ge.s32 	%p9, %r2522, %r18;
	@%p9 bra 	$L__BB0_17;
	shl.b32 	%r2527, %r33, 7;
	mul.wide.s32 	%rd121, %r2527, 2;
	add.s64 	%rd122, %rd1, %rd121;
	add.s64 	%rd117, %rd122, 64;
	// begin inline asm
	cp.async.cg.shared.global [%r107], [%rd117], 16;

	// end inline asm
	add.s64 	%rd123, %rd2, %rd121;
	add.s64 	%rd118, %rd123, 64;
	// begin inline asm
	cp.async.cg.shared.global [%r109], [%rd118], 16;

	// end inline asm
	add.s64 	%rd124, %rd3, %rd121;
	add.s64 	%rd119, %rd124, 64;
	// begin inline asm
	cp.async.cg.shared.global [%r111], [%rd119], 16;

	// end inline asm
	add.s64 	%rd125, %rd4, %rd121;
	add.s64 	%rd120, %rd125, 64;
	// begin inline asm
	cp.async.cg.shared.global [%r113], [%rd120], 16;

	// end inline asm
	// begin inline asm
	cp.async.commit_group;

	// end inline asm
$L__BB0_17:
	mov.u32 	%r2720, %tid.z;
	shl.b32 	%r2721, %r2720, 11;
	mov.u32 	%r2722, %tid.x;
	shr.u32 	%r2723, %r2722, 2;
	shl.b32 	%r2724, %r2723, 5;
	add.s32 	%r2725, %r2721, %r2724;
	and.b32  	%r2726, %r2725, 262080;
	shl.b32 	%r2727, %r2722, 1;
	and.b32  	%r2728, %r2727, 6;
	and.b32  	%r2729, %r2724, 32;
	or.b32  	%r2730, %r2728, %r2729;
	and.b32  	%r2731, %r2722, 24;
	or.b32  	%r2732, %r2730, %r2731;
	or.b32  	%r2733, %r2726, %r2732;
	shl.b32 	%r2734, %r2733, 1;
	mov.u32 	%r2735, shared_storage;
	add.s32 	%r2736, %r2735, %r2734;
	ld.shared.u32 	%r2528, [%r2736+16384];
	or.b32  	%r2737, %r2730, 8;
	xor.b32  	%r2738, %r2737, %r2731;
	or.b32  	%r2739, %r2726, %r2738;
	shl.b32 	%r2740, %r2739, 1;
	add.s32 	%r2741, %r2735, %r2740;
	ld.shared.u32 	%r2530, [%r2741+16384];
	add.s32 	%r2742, %r2725, 256;
	and.b32  	%r2743, %r2742, 524224;
	or.b32  	%r2744, %r2743, %r2732;
	shl.b32 	%r2745, %r2744, 1;
	add.s32 	%r46, %r2735, %r2745;
	ld.shared.u32 	%r2529, [%r46+16384];
	or.b32  	%r2746, %r2743, %r2738;
	shl.b32 	%r2747, %r2746, 1;
	add.s32 	%r47, %r2735, %r2747;
	ld.shared.u32 	%r2531, [%r47+16384];
	add.s32 	%r2748, %r2725, 512;
	and.b32  	%r2749, %r2748, 524224;
	or.b32  	%r2750, %r2749, %r2732;
	shl.b32 	%r2751, %r2750, 1;
	add.s32 	%r48, %r2735, %r2751;
	ld.shared.u32 	%r2552, [%r48+16384];
	or.b32  	%r2752, %r2749, %r2738;
	shl.b32 	%r2753, %r2752, 1;
	add.s32 	%r49, %r2735, %r2753;
	ld.shared.u32 	%r2554, [%r49+16384];
	add.s32 	%r2754, %r2725, 768;
	and.b32  	%r2755, %r2754, 524224;
	or.b32  	%r2756, %r2755, %r2732;
	shl.b32 	%r2757, %r2756, 1;
	add.s32 	%r2758, %r2735, %r2757;
	ld.shared.u32 	%r2553, [%r2758+16384];
	or.b32  	%r2759, %r2755, %r2738;
	shl.b32 	%r2760, %r2759, 1;
	add.s32 	%r50, %r2735, %r2760;
	ld.shared.u32 	%r2555, [%r50+16384];
	add.s32 	%r2761, %r2725, 1024;
	and.b32  	%r2762, %r2761, 524224;
	or.b32  	%r2763, %r2762, %r2732;
	shl.b32 	%r2764, %r2763, 1;
	add.s32 	%r2765, %r2735, %r2764;
	ld.shared.u32 	%r2576, [%r2765+16384];
	ld.shared.u32 	%r2578, [%r34+16384];
	add.s32 	%r2766, %r2725, 1280;
	and.b32  	%r2767, %r2766, 524224;
	or.b32  	%r2768, %r2767, %r2732;
	shl.b32 	%r2769, %r2768, 1;
	add.s32 	%r2770, %r2735, %r2769;
	ld.shared.u32 	%r2577, [%r2770+16384];
	or.b32  	%r2771, %r2767, %r2738;
	shl.b32 	%r2772, %r2771, 1;
	add.s32 	%r51, %r2735, %r2772;
	ld.shared.u32 	%r2579, [%r51+16384];
	add.s32 	%r2773, %r2725, 1536;
	and.b32  	%r2774, %r2773, 524224;
	or.b32  	%r2775, %r2774, %r2732;
	shl.b32 	%r2776, %r2775, 1;
	add.s32 	%r2777, %r2735, %r2776;
	ld.shared.u32 	%r2600, [%r2777+16384];
	or.b32  	%r2778, %r2774, %r2738;
	shl.b32 	%r2779, %r2778, 1;
	add.s32 	%r52, %r2735, %r2779;
	ld.shared.u32 	%r2602, [%r52+16384];
	add.s32 	%r2780, %r2725, 1792;
	and.b32  	%r2781, %r2780, 524224;
	or.b32  	%r2782, %r2781, %r2732;
	shl.b32 	%r2783, %r2782, 1;
	add.s32 	%r2784, %r2735, %r2783;
	ld.shared.u32 	%r2601, [%r2784+16384];
	or.b32  	%r2785, %r2781, %r2738;
	shl.b32 	%r2786, %r2785, 1;
	add.s32 	%r53, %r2735, %r2786;
	ld.shared.u32 	%r2603, [%r53+16384];
	mov.u32 	%r2787, %tid.y;
	shl.b32 	%r2788, %r2787, 5;
	add.s32 	%r2789, %r2723, %r2788;
	shl.b32 	%r2790, %r2789, 5;
	and.b32  	%r2791, %r2790, 2097088;
	or.b32  	%r2792, %r2791, %r2732;
	shl.b32 	%r2793, %r2792, 1;
	add.s32 	%r2794, %r2735, 32768;
	add.s32 	%r2795, %r2794, %r2793;
	ld.shared.u32 	%r2532, [%r2795+16384];
	or.b32  	%r2796, %r2791, %r2738;
	shl.b32 	%r2797, %r2796, 1;
	add.s32 	%r54, %r2794, %r2797;
	ld.shared.u32 	%r2533, [%r54+16384];
	add.s32 	%r2798, %r2790, 256;
	and.b32  	%r2799, %r2798, 4194240;
	or.b32  	%r2800, %r2799, %r2732;
	shl.b32 	%r2801, %r2800, 1;
	add.s32 	%r2802, %r2794, %r2801;
	ld.shared.u32 	%r2538, [%r2802+16384];
	ld.shared.u32 	%r2539, [%r42+16384];
	add.s32 	%r2803, %r2790, 512;
	and.b32  	%r2804, %r2803, 4194240;
	or.b32  	%r2805, %r2804, %r2732;
	shl.b32 	%r2806, %r2805, 1;
	add.s32 	%r2807, %r2794, %r2806;
	ld.shared.u32 	%r2544, [%r2807+16384];
	or.b32  	%r2808, %r2804, %r2738;
	shl.b32 	%r2809, %r2808, 1;
	add.s32 	%r55, %r2794, %r2809;
	ld.shared.u32 	%r2545, [%r55+16384];
	add.s32 	%r2810, %r2790, 768;
	and.b32  	%r2811, %r2810, 4194240;
	or.b32  	%r2812, %r2811, %r2732;
	shl.b32 	%r2813, %r2812, 1;
	add.s32 	%r56, %r2794, %r2813;
	ld.shared.u32 	%r2550, [%r56+16384];
	or.b32  	%r2814, %r2811, %r2738;
	shl.b32 	%r2815, %r2814, 1;
	add.s32 	%r57, %r2794, %r2815;
	ld.shared.u32 	%r2551, [%r57+16384];
	// begin inline asm
	mma.sync.aligned.m16n8k16.row.col.f32.f16.f16.f32 {%f2115,  %f2116,  %f2117,  %f2118},{%r2528,  %r2529,  %r2530,  %r2531},{%r2532,  %r2533},{%f1987, %f1988, %f1989, %f1990};

	// end inline asm
	// begin inline asm
	mma.sync.aligned.m16n8k16.row.col.f32.f16.f16.f32 {%f2123,  %f2124,  %f2125,  %f2126},{%r2528,  %r2529,  %r2530,  %r2531},{%r2538,  %r2539},{%f1995, %f1996, %f1997, %f1998};

	// end inline asm
	// begin inline asm
	mma.sync.aligned.m16n8k16.row.col.f32.f16.f16.f32 {%f2131,  %f2132,  %f2133,  %f2134},{%r2528,  %r2529,  %r2530,  %r2531},{%r2544,  %r2545},{%f2003, %f2004, %f2005, %f2006};

	// end inline asm
	// begin inline asm
	mma.sync.aligned.m16n8k16.row.col.f32.f16.f16.f32 {%f2139,  %f2140,  %f2141,  %f2142},{%r2528,  %r2529,  %r2530,  %r2531},{%r2550,  %r2551},{%f2011, %f2012, %f2013, %f2014};

	// end inline asm
	// begin inline asm
	mma.sync.aligned.m16n8k16.row.col.f32.f16.f16.f32 {%f2147,  %f2148,  %f2149,  %f2150},{%r2552,  %r2553,  %r2554,  %r2555},{%r2532,  %r2533},{%f2019, %f2020, %f2021, %f2022};

	// end inline asm
	// begin inline asm
	mma.sync.aligned.m16n8k16.row.col.f32.f16.f16.f32 {%f2155,  %f2156,  %f2157,  %f2158},{%r2552,  %r2553,  %r2554,  %r2555},{%r2538,  %r2539},{%f2027, %f2028, %f2029, %f2030};

	// end inline asm
	// begin inline asm
	mma.sync.aligned.m16n8k16.row.col.f32.f16.f16.f32 {%f2163,  %f2164,  %f2165,  %f2166},{%r2552,  %r2553,  %r2554,  %r2555},{%r2544,  %r2545},{%f2035, %f2036, %f2037, %f2038};

	// end inline asm
	// begin inline asm
	mma.sync.aligned.m16n8k16.row.col.f32.f16.f16.f32 {%f2171,  %f2172,  %f2173,  %f2174},{%r2552,  %r2553,  %r2554,  %r2555},{%r2550,  %r2551},{%f2043, %f2044, %f2045, %f2046};

	// end inline asm
	// begin inline asm
	mma.sync.aligned.m16n8k16.row.col.f32.f16.f16.f32 {%f2179,  %f2180,  %f2181,  %f2182},{%r2576,  %r2577,  %r2578,  %r2579},{%r2532,  %r2533},{%f2051, %f2052, %f2053, %f2054};

	// end inline asm
	// begin inline asm
	mma.sync.aligned.m16n8k16.row.col.f32.f16.f16.f32 {%f2187,  %f2188,  %f2189,  %f2190},{%r2576,  %r2577,  %r2578,  %r2579},{%r2538,  %r2539},{%f2059, %f2060, %f2061, %f2062};

	// end inline asm
	// begin inline asm
	mma.sync.aligned.m16n8k16.row.col.f32.f16.f16.f32 {%f2195,  %f2196,  %f2197,  %f2198},{%r2576,  %r2577,  %r2578,  %r2579},{%r2544,  %r2545},{%f2067, %f2068, %f2069, %f2070};

	// end inline asm
	// begin inline asm
	mma.sync.aligned.m16n8k16.row.col.f32.f16.f16.f32 {%f2203,  %f2204,  %f2205,  %f2206},{%r2576,  %r2577,  %r2578,  %r2579},{%r2550,  %r2551},{%f2075, %f2076, %f2077, %f2078};

	// end inline asm
	// begin inline asm
	mma.sync.aligned.m16n8k16.row.col.f32.f16.f16.f32 {%f2211,  %f2212,  %f2213,  %f2214},{%r2600,  %r2601,  %r2602,  %r2603},{%r2532,  %r2533},{%f2083, %f2084, %f2085, %f2086};

	// end inline asm
	// begin inline asm
	mma.sync.aligned.m16n8k16.row.col.f32.f16.f16.f32 {%f2219,  %f2220,  %f2221,  %f2222},{%r2600,  %r2601,  %r2602,  %r2603},{%r2538,  %r2539},{%f2091, %f2092, %f2093, %f2094};

	// end inline asm
	// begin inline asm
	mma.sync.aligned.m16n8k16.row.col.f32.f16.f16.f32 {%f2227,  %f2228,  %f2229,  %f2230},{%r2600,  %r2601,  %r2602,  %r2603},{%r2544,  %r2545},{%f2099, %f2100, %f2101, %f2102};

	// end inline asm
	// begin inline asm
	mma.sync.aligned.m16n8k16.row.col.f32.f16.f16.f32 {%f2235,  %f2236,  %f2237,  %f2238},{%r2600,  %r2601,  %r2602,  %r2603},{%r2550,  %r2551},{%f2107, %f2108, %f2109, %f2110};

	// end inline asm
	or.b32  	%r2816, %r2730, 16;
	xor.b32  	%r2817, %r2816, %r2731;
	or.b32  	%r2818, %r2726, %r2817;
	shl.b32 	%r2819, %r2818, 1;
	add.s32 	%r58, %r2735, %r2819;
	ld.shared.u32 	%r2642, [%r58+16384];
	or.b32  	%r2820, %r2730, 24;
	xor.b32  	%r2821, %r2820, %r2731;
	or.b32  	%r2822, %r2726, %r2821;
	shl.b32 	%r2823, %r2822, 1;
	add.s32 	%r2824, %r2735, %r2823;
	ld.shared.u32 	%r2644, [%r2824+16384];
	ld.shared.u32 	%r2643, [%r43+16384];
	or.b32  	%r2825, %r2743, %r2821;
	shl.b32 	%r2826, %r2825, 1;
	add.s32 	%r59, %r2735, %r2826;
	ld.shared.u32 	%r2645, [%r59+16384];
	ld.shared.u32 	%r2666, [%r35+16384];
	or.b32  	%r2827, %r2749, %r2821;
	shl.b32 	%r2828, %r2827, 1;
	add.s32 	%r60, %r2735, %r2828;
	ld.shared.u32 	%r2668, [%r60+16384];
	ld.shared.u32 	%r2667, [%r36+16384];
	or.b32  	%r2829, %r2755, %r2821;
	shl.b32 	%r2830, %r2829, 1;
	add.s32 	%r61, %r2735, %r2830;
	ld.shared.u32 	%r2669, [%r61+16384];
	or.b32  	%r2831, %r2762, %r2817;
	shl.b32 	%r2832, %r2831, 1;
	add.s32 	%r62, %r2735, %r2832;
	ld.shared.u32 	%r2690, [%r62+16384];
	ld.shared.u32 	%r2692, [%r44+16384];
	or.b32  	%r2833, %r2767, %r2817;
	shl.b32 	%r2834, %r2833, 1;
	add.s32 	%r63, %r2735, %r2834;
	ld.shared.u32 	%r2691, [%r63+16384];
	or.b32  	%r2835, %r2767, %r2821;
	shl.b32 	%r2836, %r2835, 1;
	add.s32 	%r64, %r2735, %r2836;
	ld.shared.u32 	%r2693, [%r64+16384];
	ld.shared.u32 	%r2714, [%r37+16384];
	or.b32  	%r2837, %r2774, %r2821;
	shl.b32 	%r2838, %r2837, 1;
	add.s32 	%r65, %r2735, %r2838;
	ld.shared.u32 	%r2716, [%r65+16384];
	ld.shared.u32 	%r2715, [%r38+16384];
	ld.shared.u32 	%r2717, [%r39+16384];
	or.b32  	%r2839, %r2791, %r2817;
	shl.b32 	%r2840, %r2839, 1;
	add.s32 	%r2841, %r2794, %r2840;
	ld.shared.u32 	%r2700, [%r2841+16384];
	or.b32  	%r2842, %r2791, %r2821;
	shl.b32 	%r2843, %r2842, 1;
	add.s32 	%r2844, %r2794, %r2843;
	ld.shared.u32 	%r2701, [%r2844+16384];
	or.b32  	%r2845, %r2799, %r2817;
	shl.b32 	%r2846, %r2845, 1;
	add.s32 	%r66, %r2794, %r2846;
	ld.shared.u32 	%r2706, [%r66+16384];
	or.b32  	%r2847, %r2799, %r2821;
	shl.b32 	%r2848, %r2847, 1;
	add.s32 	%r67, %r2794, %r2848;
	ld.shared.u32 	%r2707, [%r67+16384];
	ld.shared.u32 	%r2712, [%r40+16384];
	ld.shared.u32 	%r2713, [%r45+16384];
	or.b32  	%r2849, %r2811, %r2817;
	shl.b32 	%r2850, %r2849, 1;
	add.s32 	%r68, %r2794, %r2850;
	ld.shared.u32 	%r2718, [%r68+16384];
	ld.shared.u32 	%r2719, [%r41+16384];
	// begin inline asm
	mma.sync.aligned.m16n8k16.row.col.f32.f16.f16.f32 {%f2243,  %f2244,  %f2245,  %f2246},{%r2642,  %r2643,  %r2644,  %r2645},{%r2700,  %r2701},{%f2115, %f2116, %f2117, %f2118};

	// end inline asm
	// begin inline asm
	mma.sync.aligned.m16n8k16.row.col.f32.f16.f16.f32 {%f2251,  %f2252,  %f2253,  %f2254},{%r2642,  %r2643,  %r2644,  %r2645},{%r2706,  %r2707},{%f2123, %f2124, %f2125, %f2126};

	// end inline asm
	// begin inline asm
	mma.sync.aligned.m16n8k16.row.col.f32.f16.f16.f32 {%f2259,  %f2260,  %f2261,  %f2262},{%r2642,  %r2643,  %r2644,  %r2645},{%r2712,  %r2713},{%f2131, %f2132, %f2133, %f2134};

	// end inline asm
	// begin inline asm
	mma.sync.aligned.m16n8k16.row.col.f32.f16.f16.f32 {%f2267,  %f2268,  %f2269,  %f2270},{%r2642,  %r2643,  %r2644,  %r2645},{%r2718,  %r2719},{%f2139, %f2140, %f2141, %f2142};

	// end inline asm
	// begin inline asm
	mma.sync.aligned.m16n8k16.row.col.f32.f16.f16.f32 {%f2275,  %f2276,  %f2277,  %f2278},{%r2666,  %r2667,  %r2668,  %r2669},{%r2700,  %r2701},{%f2147, %f2148, %f2149, %f2150};

	// end inline asm
	// begin inline asm
	mma.sync.aligned.m16n8k16.row.col.f32.f16.f16.f32 {%f2283,  %f2284,  %f2285,  %f2286},{%r2666,  %r2667,  %r2668,  %r2669},{%r2706,  %r2707},{%f2155, %f2156, %f2157, %f2158};

	// end inline asm
	// begin inline asm
	mma.sync.aligned.m16n8k16.row.col.f32.f16.f16.f32 {%f2291,  %f2292,  %f2293,  %f2294},{%r2666,  %r2667,  %r2668,  %r2669},{%r2712,  %r2713},{%f2163, %f2164, %f2165, %f2166};

	// end inline asm
	// begin inline asm
	mma.sync.aligned.m16n8k16.row.col.f32.f16.f16.f32 {%f2299,  %f2300,  %f2301,  %f2302},{%r2666,  %r2667,  %r2668,  %r2669},{%r2718,  %r2719},{%f2171, %f2172, %f2173, %f2174};

	// end inline asm
	// begin inline asm
	mma.sync.aligned.m16n8k16.row.col.f32.f16.f16.f32 {%f2307,  %f2308,  %f2309,  %f2310},{%r2690,  %r2691,  %r2692,  %r2693},{%r2700,  %r2701},{%f2179, %f2180, %f2181, %f2182};

	// end inline asm
	// begin inline asm
	mma.sync.aligned.m16n8k16.row.col.f32.f16.f16.f32 {%f2315,  %f2316,  %f2317,  %f2318},{%r2690,  %r2691,  %r2692,  %r2693},{%r2706,  %r2707},{%f2187, %f2188, %f2189, %f2190};

	// end inline asm
	// begin inline asm
	mma.sync.aligned.m16n8k16.row.col.f32.f16.f16.f32 {%f2323,  %f2324,  %f2325,  %f2326},{%r2690,  %r2691,  %r2692,  %r2693},{%r2712,  %r2713},{%f2195, %f2196, %f2197, %f2198};

	// end inline asm
	// begin inline asm
	mma.sync.aligned.m16n8k16.row.col.f32.f16.f16.f32 {%f2331,  %f2332,  %f2333,  %f2334},{%r2690,  %r2691,  %r2692,  %r2693},{%r2718,  %r2719},{%f2203, %f2204, %f2205, %f2206};

	// end inline asm
	// begin inline asm
	mma.sync.aligned.m16n8k16.row.col.f32.f16.f16.f32 {%f2339,  %f2340,  %f2341,  %f2342},{%r2714,  %r2715,  %r2716,  %r2717},{%r2700,  %r2701},{%f2211, %f2212, %f2213, %f2214};

	// end inline asm
	// begin inline asm
	mma.sync.aligned.m16n8k16.row.col.f32.f16.f16.f32 {%f2347,  %f2348,  %f2349,  %f2350},{%r2714,  %r2715,  %r2716,  %r2717},{%r2706,  %r2707},{%f2219, %f2220, %f2221, %f2222};

	// end inline asm
	// begin inline asm
	mma.sync.aligned.m16n8k16.row.col.f32.f16.f16.f32 {%f2355,  %f2356,  %f2357,  %f2358},{%r2714,  %r2715,  %r2716,  %r2717},{%r2712,  %r2713},{%f2227, %f2228, %f2229, %f2230};

	// end inline asm
	// begin inline asm
	mma.sync.aligned.m16n8k16.row.col.f32.f16.f16.f32 {%f2363,  %f2364,  %f2365,  %f2366},{%r2714,  %r2715,  %r2716,  %r2717},{%r2718,  %r2719},{%f2235, %f2236, %f2237, %f2238};

	// end inline asm
	// begin inline asm
	cp.async.wait_group 0;

	// end inline asm
	bar.sync 	0;
	shl.b32 	%r2851, %r33, 2;
	or.b32  	%r2852, %r2851, 2;
	setp.ge.s32 	%p10, %r2852, %r18;
	@%p10 bra 	$L__BB0_19;
	shl.b32 	%r2857, %r33, 7;
	mul.wide.s32 	%rd130, %r2857, 2;
	add.s64 	%rd131, %rd1, %rd130;
	add.s64 	%rd126, %rd131, 128;
	// begin inline asm
	cp.async.cg.shared.global [%r115], [%rd126], 16;

	// end inline asm
	add.s64 	%rd132, %rd2, %rd130;
	add.s64 	%rd127, %rd132, 128;
	// begin inline asm
	cp.async.cg.shared.global [%r117], [%rd127], 16;

	// end inline asm
	add.s64 	%rd133, %rd3, %rd130;
	add.s64 	%rd128, %rd133, 128;
	// begin inline asm
	cp.async.cg.shared.global [%r119], [%rd128], 16;

	// end inline asm
	add.s64 	%rd134, %rd4, %rd130;
	add.s64 	%rd129, %rd134, 128;
	// begin inline asm
	cp.async.cg.shared.global [%r121], [%rd129], 16;

	// end inline asm
$L__BB0_19:
	ld.param.u32 	%r3168, [_Z6matmulP6__halfS0_S0_iiiff_param_4];
	ld.param.u64 	%rd163, [_Z6matmulP6__halfS0_S0_iiiff_param_2];
	cvta.to.global.u64 	%rd5, %rd163;
	shl.b32 	%r3055, %r2723, 5;
	add.s32 	%r3056, %r2721, %r3055;
	and.b32  	%r3057, %r3056, 262080;
	shl.b32 	%r3058, %r2722, 1;
	and.b32  	%r3059, %r3058, 6;
	and.b32  	%r3060, %r3055, 32;
	or.b32  	%r3061, %r3059, %r3060;
	and.b32  	%r3062, %r2722, 24;
	or.b32  	%r3063, %r3061, %r3062;
	or.b32  	%r3064, %r3057, %r3063;
	shl.b32 	%r3065, %r3064, 1;
	mov.u32 	%r3066, shared_storage;
	add.s32 	%r3067, %r3066, %r3065;
	ld.shared.u32 	%r2858, [%r3067+24576];
	or.b32  	%r3068, %r3061, 8;
	xor.b32  	%r3069, %r3068, %r3062;
	or.b32  	%r3070, %r3057, %r3069;
	shl.b32 	%r3071, %r3070, 1;
	add.s32 	%r3072, %r3066, %r3071;
	ld.shared.u32 	%r2860, [%r3072+24576];
	ld.shared.u32 	%r2859, [%r46+24576];
	ld.shared.u32 	%r2861, [%r47+24576];
	ld.shared.u32 	%r2882, [%r48+24576];
	ld.shared.u32 	%r2884, [%r49+24576];
	add.s32 	%r3073, %r3056, 768;
	and.b32  	%r3074, %r3073, 524224;
	or.b32  	%r3075, %r3074, %r3063;
	shl.b32 	%r3076, %r3075, 1;
	add.s32 	%r3077, %r3066, %r3076;
	ld.shared.u32 	%r2883, [%r3077+24576];
	ld.shared.u32 	%r2885, [%r50+24576];
	add.s32 	%r3078, %r3056, 1024;
	and.b32  	%r3079, %r3078, 524224;
	or.b32  	%r3080, %r3079, %r3063;
	shl.b32 	%r3081, %r3080, 1;
	add.s32 	%r3082, %r3066, %r3081;
	ld.shared.u32 	%r2906, [%r3082+24576];
	ld.shared.u32 	%r2908, [%r34+24576];
	add.s32 	%r3083, %r3056, 1280;
	and.b32  	%r3084, %r3083, 524224;
	or.b32  	%r3085, %r3084, %r3063;
	shl.b32 	%r3086, %r3085, 1;
	add.s32 	%r3087, %r3066, %r3086;
	ld.shared.u32 	%r2907, [%r3087+24576];
	ld.shared.u32 	%r2909, [%r51+24576];
	add.s32 	%r3088, %r3056, 1536;
	and.b32  	%r3089, %r3088, 524224;
	or.b32  	%r3090, %r3089, %r3063;
	shl.b32 	%r3091, %r3090, 1;
	add.s32 	%r3092, %r3066, %r3091;
	ld.shared.u32 	%r2930, [%r3092+24576];
	ld.shared.u32 	%r2932, [%r52+24576];
	add.s32 	%r3093, %r3056, 1792;
	and.b32  	%r3094, %r3093, 524224;
	or.b32  	%r3095, %r3094, %r3063;
	shl.b32 	%r3096, %r3095, 1;
	add.s32 	%r3097, %r3066, %r3096;
	ld.shared.u32 	%r2931, [%r3097+24576];
	ld.shared.u32 	%r2933, [%r53+24576];
	mov.u32 	%r3098, %tid.y;
	shl.b32 	%r3099, %r3098, 5;
	add.s32 	%r3100, %r2723, %r3099;
	shl.b32 	%r3101, %r3100, 5;
	and.b32  	%r3102, %r3101, 2097088;
	or.b32  	%r3103, %r3102, %r3063;
	shl.b32 	%r3104, %r3103, 1;
	add.s32 	%r3105, %r3066, 32768;
	add.s32 	%r3106, %r3105, %r3104;
	ld.shared.u32 	%r2862, [%r3106+24576];
	ld.shared.u32 	%r2863, [%r54+24576];
	add.s32 	%r3107, %r3101, 256;
	and.b32  	%r3108, %r3107, 4194240;
	or.b32  	%r3109, %r3108, %r3063;
	shl.b32 	%r3110, %r3109, 1;
	add.s32 	%r3111, %r3105, %r3110;
	ld.shared.u32 	%r2868, [%r3111+24576];
	ld.shared.u32 	%r2869, [%r42+24576];
	add.s32 	%r3112, %r3101, 512;
	and.b32  	%r3113, %r3112, 4194240;
	or.b32  	%r3114, %r3113, %r3063;
	shl.b32 	%r3115, %r3114, 1;
	add.s32 	%r3116, %r3105, %r3115;
	ld.shared.u32 	%r2874, [%r3116+24576];
	ld.shared.u32 	%r2875, [%r55+24576];
	ld.shared.u32 	%r2880, [%r56+24576];
	ld.shared.u32 	%r2881, [%r57+24576];
	// begin inline asm
	mma.sync.aligned.m16n8k16.row.col.f32.f16.f16.f32 {%f2371,  %f2372,  %f2373,  %f2374},{%r2858,  %r2859,  %r2860,  %r2861},{%r2862,  %r2863},{%f2243, %f2244, %f2245, %f2246};

	// end inline asm
	// begin inline asm
	mma.sync.aligned.m16n8k16.row.col.f32.f16.f16.f32 {%f2379,  %f2380,  %f2381,  %f2382},{%r2858,  %r2859,  %r2860,  %r2861},{%r2868,  %r2869},{%f2251, %f2252, %f2253, %f2254};

	// end inline asm
	// begin inline asm
	mma.sync.aligned.m16n8k16.row.col.f32.f16.f16.f32 {%f2387,  %f2388,  %f2389,  %f2390},{%r2858,  %r2859,  %r2860,  %r2861},{%r2874,  %r2875},{%f2259, %f2260, %f2261, %f2262};

	// end inline asm
	// begin inline asm
	mma.sync.aligned.m16n8k16.row.col.f32.f16.f16.f32 {%f2395,  %f2396,  %f2397,  %f2398},{%r2858,  %r2859,  %r2860,  %r2861},{%r2880,  %r2881},{%f2267, %f2268, %f2269, %f2270};

	// end inline asm
	// begin inline asm
	mma.sync.aligned.m16n8k16.row.col.f32.f16.f16.f32 {%f2403,  %f2404,  %f2405,  %f2406},{%r2882,  %r2883,  %r2884,  %r2885},{%r2862,  %r2863},{%f2275, %f2276, %f2277, %f2278};

	// end inline asm
	// begin inline asm
	mma.sync.aligned.m16n8k16.row.col.f32.f16.f16.f32 {%f2411,  %f2412,  %f2413,  %f2414},{%r2882,  %r2883,  %r2884,  %r2885},{%r2868,  %r2869},{%f2283, %f2284, %f2285, %f2286};

	// end inline asm
	// begin inline asm
	mma.sync.aligned.m16n8k16.row.col.f32.f16.f16.f32 {%f2419,  %f2420,  %f2421,  %f2422},{%r2882,  %r2883,  %r2884,  %r2885},{%r2874,  %r2875},{%f2291, %f2292, %f2293, %f2294};

	// end inline asm
	// begin inline asm
	mma.sync.aligned.m16n8k16.row.col.f32.f16.f16.f32 {%f2427,  %f2428,  %f2429,  %f2430},{%r2882,  %r2883,  %r2884,  %r2885},{%r2880,  %r2881},{%f2299, %f2300, %f2301, %f2302};

	// end inline asm
	// begin inline asm
	mma.sync.aligned.m16n8k16.row.col.f32.f16.f16.f32 {%f2435,  %f2436,  %f2437,  %f2438},{%r2906,  %r2907,  %r2908,  %r2909},{%r2862,  %r2863},{%f2307, %f2308, %f2309, %f2310};

	// end inline asm
	// begin inline asm
	mma.sync.aligned.m16n8k16.row.col.f32.f16.f16.f32 {%f2443,  %f2444,  %f2445,  %f2446},{%r2906,  %r2907,  %r2908,  %r2909},{%r2868,  %r2869},{%f2315, %f2316, %f2317, %f2318};

	// end inline asm
	// begin inline asm
	mma.sync.aligned.m16n8k16.row.col.f32.f16.f16.f32 {%f2451,  %f2452,  %f2453,  %f2454},{%r2906,  %r2907,  %r2908,  %r2909},{%r2874,  %r2875},{%f2323, %f2324, %f2325, %f2326};

	// end inline asm
	// begin inline asm
	mma.sync.aligned.m16n8k16.row.col.f32.f16.f16.f32 {%f2459,  %f2460,  %f2461,  %f2462},{%r2906,  %r2907,  %r2908,  %r2909},{%r2880,  %r2881},{%f2331, %f2332, %f2333, %f2334};

	// end inline asm
	// begin inline asm
	mma.sync.aligned.m16n8k16.row.col.f32.f16.f16.f32 {%f2467,  %f2468,  %f2469,  %f2470},{%r2930,  %r2931,  %r2932,  %r2933},{%r2862,  %r2863},{%f2339, %f2340, %f2341, %f2342};

	// end inline asm
	// begin inline asm
	mma.sync.aligned.m16n8k16.row.col.f32.f16.f16.f32 {%f2475,  %f2476,  %f2477,  %f2478},{%r2930,  %r2931,  %r2932,  %r2933},{%r2868,  %r2869},{%f2347, %f2348, %f2349, %f2350};

	// end inline asm
	// begin inline asm
	mma.sync.aligned.m16n8k16.row.col.f32.f16.f16.f32 {%f2483,  %f2484,  %f2485,  %f2486},{%r2930,  %r2931,  %r2932,  %r2933},{%r2874,  %r2875},{%f2355, %f2356, %f2357, %f2358};

	// end inline asm
	// begin inline asm
	mma.sync.aligned.m16n8k16.row.col.f32.f16.f16.f32 {%f2491,  %f2492,  %f2493,  %f2494},{%r2930,  %r2931,  %r2932,  %r2933},{%r2880,  %r2881},{%f2363, %f2364, %f2365, %f2366};

	// end inline asm
	ld.shared.u32 	%r2972, [%r58+24576];
	or.b32  	%r3117, %r3061, 24;
	xor.b32  	%r3118, %r3117, %r3062;
	or.b32  	%r3119, %r3057, %r3118;
	shl.b32 	%r3120, %r3119, 1;
	add.s32 	%r3121, %r3066, %r3120;
	ld.shared.u32 	%r2974, [%r3121+24576];
	ld.shared.u32 	%r2973, [%r43+24576];
	ld.shared.u32 	%r2975, [%r59+24576];
	ld.shared.u32 	%r2996, [%r35+24576];
	ld.shared.u32 	%r2998, [%r60+24576];
	ld.shared.u32 	%r2997, [%r36+24576];
	ld.shared.u32 	%r2999, [%r61+24576];
	ld.shared.u32 	%r3020, [%r62+24576];
	ld.shared.u32 	%r3022, [%r44+24576];
	ld.shared.u32 	%r3021, [%r63+24576];
	ld.shared.u32 	%r3023, [%r64+24576];
	ld.shared.u32 	%r3044, [%r37+24576];
	ld.shared.u32 	%r3046, [%r65+24576];
	ld.shared.u32 	%r3045, [%r38+24576];
	ld.shared.u32 	%r3047, [%r39+24576];
	or.b32  	%r3122, %r3061, 16;
	xor.b32  	%r3123, %r3122, %r3062;
	or.b32  	%r3124, %r3102, %r3123;
	shl.b32 	%r3125, %r3124, 1;
	add.s32 	%r3126, %r3105, %r3125;
	ld.shared.u32 	%r3030, [%r3126+24576];
	or.b32  	%r3127, %r3102, %r3118;
	shl.b32 	%r3128, %r3127, 1;
	add.s32 	%r3129, %r3105, %r3128;
	ld.shared.u32 	%r3031, [%r3129+24576];
	ld.shared.u32 	%r3036, [%r66+24576];
	ld.shared.u32 	%r3037, [%r67+24576];
	ld.shared.u32 	%r3042, [%r40+24576];
	ld.shared.u32 	%r3043, [%r45+24576];
	ld.shared.u32 	%r3048, [%r68+24576];
	ld.shared.u32 	%r3049, [%r41+24576];
	// begin inline asm
	mma.sync.aligned.m16n8k16.row.col.f32.f16.f16.f32 {%f2499,  %f2500,  %f2501,  %f2502},{%r2972,  %r2973,  %r2974,  %r2975},{%r3030,  %r3031},{%f2371, %f2372, %f2373, %f2374};

	// end inline asm
	// begin inline asm
	mma.sync.aligned.m16n8k16.row.col.f32.f16.f16.f32 {%f2507,  %f2508,  %f2509,  %f2510},{%r2972,  %r2973,  %r2974,  %r2975},{%r3036,  %r3037},{%f2379, %f2380, %f2381, %f2382};

	// end inline asm
	// begin inline asm
	mma.sync.aligned.m16n8k16.row.col.f32.f16.f16.f32 {%f2515,  %f2516,  %f2517,  %f2518},{%r2972,  %r2973,  %r2974,  %r2975},{%r3042,  %r3043},{%f2387, %f2388, %f2389, %f2390};

	// end inline asm
	// begin inline asm
	mma.sync.aligned.m16n8k16.row.col.f32.f16.f16.f32 {%f2523,  %f2524,  %f2525,  %f2526},{%r2972,  %r2973,  %r2974,  %r2975},{%r3048,  %r3049},{%f2395, %f2396, %f2397, %f2398};

	// end inline asm
	// begin inline asm
	mma.sync.aligned.m16n8k16.row.col.f32.f16.f16.f32 {%f2531,  %f2532,  %f2533,  %f2534},{%r2996,  %r2997,  %r2998,  %r2999},{%r3030,  %r3031},{%f2403, %f2404, %f2405, %f2406};

	// end inline asm
	// begin inline asm
	mma.sync.aligned.m16n8k16.row.col.f32.f16.f16.f32 {%f2539,  %f2540,  %f2541,  %f2542},{%r2996,  %r2997,  %r2998,  %r2999},{%r3036,  %r3037},{%f2411, %f2412, %f2413, %f2414};

	// end inline asm
	// begin inline asm
	mma.sync.aligned.m16n8k16.row.col.f32.f16.f16.f32 {%f2547,  %f2548,  %f2549,  %f2550},{%r2996,  %r2997,  %r2998,  %r2999},{%r3042,  %r3043},{%f2419, %f2420, %f2421, %f2422};

	// end inline asm
	// begin inline asm
	mma.sync.aligned.m16n8k16.row.col.f32.f16.f16.f32 {%f2555,  %f2556,  %f2557,  %f2558},{%r2996,  %r2997,  %r2998,  %r2999},{%r3048,  %r3049},{%f2427, %f2428, %f2429, %f2430};

	// end inline asm
	// begin inline asm
	mma.sync.aligned.m16n8k16.row.col.f32.f16.f16.f32 {%f2563,  %f2564,  %f2565,  %f2566},{%r3020,  %r3021,  %r3022,  %r3023},{%r3030,  %r3031},{%f2435, %f2436, %f2437, %f2438};

	// end inline asm
	// begin inline asm
	mma.sync.aligned.m16n8k16.row.col.f32.f16.f16.f32 {%f2571,  %f2572,  %f2573,  %f2574},{%r3020,  %r3021,  %r3022,  %r3023},{%r3036,  %r3037},{%f2443, %f2444, %f2445, %f2446};

	// end inline asm
	// begin inline asm
	mma.sync.aligned.m16n8k16.row.col.f32.f16.f16.f32 {%f2579,  %f2580,  %f2581,  %f2582},{%r3020,  %r3021,  %r3022,  %r3023},{%r3042,  %r3043},{%f2451, %f2452, %f2453, %f2454};

	// end inline asm
	// begin inline asm
	mma.sync.aligned.m16n8k16.row.col.f32.f16.f16.f32 {%f2587,  %f2588,  %f2589,  %f2590},{%r3020,  %r3021,  %r3022,  %r3023},{%r3048,  %r3049},{%f2459, %f2460, %f2461, %f2462};

	// end inline asm
	// begin inline asm
	mma.sync.aligned.m16n8k16.row.col.f32.f16.f16.f32 {%f2595,  %f2596,  %f2597,  %f2598},{%r3044,  %r3045,  %r3046,  %r3047},{%r3030,  %r3031},{%f2467, %f2468, %f2469, %f2470};

	// end inline asm
	// begin inline asm
	mma.sync.aligned.m16n8k16.row.col.f32.f16.f16.f32 {%f2603,  %f2604,  %f2605,  %f2606},{%r3044,  %r3045,  %r3046,  %r3047},{%r3036,  %r3037},{%f2475, %f2476, %f2477, %f2478};

	// end inline asm
	// begin inline asm
	mma.sync.aligned.m16n8k16.row.col.f32.f16.f16.f32 {%f2611,  %f2612,  %f2613,  %f2614},{%r3044,  %r3045,  %r3046,  %r3047},{%r3042,  %r3043},{%f2483, %f2484, %f2485, %f2486};

	// end inline asm
	// begin inline asm
	mma.sync.aligned.m16n8k16.row.col.f32.f16.f16.f32 {%f2619,  %f2620,  %f2621,  %f2622},{%r3044,  %r3045,  %r3046,  %r3047},{%r3048,  %r3049},{%f2491, %f2492, %f2493, %f2494};

	// end inline asm
	shl.b32 	%r3130, %r2720, 13;
	shl.b32 	%r3131, %r2722, 5;
	and.b32  	%r3132, %r3131, 32640;
	add.s32 	%r3133, %r3099, %r3130;
	add.s32 	%r3134, %r3133, %r3132;
	or.b32  	%r3135, %r3134, %r3059;
	shl.b32 	%r3136, %r3135, 2;
	add.s32 	%r3137, %r3066, %r3136;
	st.shared.v2.f32 	[%r3137], {%f2499, %f2500};
	st.shared.v2.f32 	[%r3137+32], {%f2507, %f2508};
	st.shared.v2.f32 	[%r3137+4096], {%f2501, %f2502};
	st.shared.v2.f32 	[%r3137+4128], {%f2509, %f2510};
	st.shared.v2.f32 	[%r3137+64], {%f2515, %f2516};
	st.shared.v2.f32 	[%r3137+96], {%f2523, %f2524};
	st.shared.v2.f32 	[%r3137+4160], {%f2517, %f2518};
	st.shared.v2.f32 	[%r3137+4192], {%f2525, %f2526};
	st.shared.v2.f32 	[%r3137+8192], {%f2531, %f2532};
	st.shared.v2.f32 	[%r3137+8224], {%f2539, %f2540};
	st.shared.v2.f32 	[%r3137+12288], {%f2533, %f2534};
	st.shared.v2.f32 	[%r3137+12320], {%f2541, %f2542};
	st.shared.v2.f32 	[%r3137+8256], {%f2547, %f2548};
	st.shared.v2.f32 	[%r3137+8288], {%f2555, %f2556};
	st.shared.v2.f32 	[%r3137+12352], {%f2549, %f2550};
	st.shared.v2.f32 	[%r3137+12384], {%f2557, %f2558};
	st.shared.v2.f32 	[%r3137+16384], {%f2563, %f2564};
	st.shared.v2.f32 	[%r3137+16416], {%f2571, %f2572};
	st.shared.v2.f32 	[%r3137+20480], {%f2565, %f2566};
	st.shared.v2.f32 	[%r3137+20512], {%f2573, %f2574};
	st.shared.v2.f32 	[%r3137+16448], {%f2579, %f2580};
	st.shared.v2.f32 	[%r3137+16480], {%f2587, %f2588};
	st.shared.v2.f32 	[%r3137+20544], {%f2581, %f2582};
	st.shared.v2.f32 	[%r3137+20576], {%f2589, %f2590};
	st.shared.v2.f32 	[%r3137+24576], {%f2595, %f2596};
	st.shared.v2.f32 	[%r3137+24608], {%f2603, %f2604};
	st.shared.v2.f32 	[%r3137+28672], {%f2597, %f2598};
	st.shared.v2.f32 	[%r3137+28704], {%f2605, %f2606};
	st.shared.v2.f32 	[%r3137+24640], {%f2611, %f2612};
	st.shared.v2.f32 	[%r3137+24672], {%f2619, %f2620};
	st.shared.v2.f32 	[%r3137+28736], {%f2613, %f2614};
	st.shared.v2.f32 	[%r3137+28768], {%f2621, %f2622};
	bar.sync 	0;
	add.s32 	%r3138, %r3099, %r2722;
	shl.b32 	%r3139, %r2720, 7;
	add.s32 	%r3140, %r3138, %r3139;
	shr.u32 	%r3141, %r3140, 7;
	and.b32  	%r3142, %r3138, 127;
	mov.u32 	%r3143, %ctaid.y;
	shl.b32 	%r3144, %r3143, 7;
	add.s32 	%r3145, %r3141, %r3144;
	add.s32 	%r3146, %r3145, 2;
	mov.u32 	%r3147, %ctaid.x;
	shl.b32 	%r3148, %r3147, 7;
	mad.lo.s32 	%r3149, %r3168, %r3146, %r3148;
	add.s32 	%r3184, %r3149, %r3142;
	shl.b32 	%r70, %r3168, 4;
	add.s32 	%r3150, %r3145, 4;
	mad.lo.s32 	%r3151, %r3168, %r3150, %r3148;
	add.s32 	%r3183, %r3151, %r3142;
	add.s32 	%r3152, %r3145, 6;
	mad.lo.s32 	%r3153, %r3168, %r3152, %r3148;
	add.s32 	%r3182, %r3153, %r3142;
	add.s32 	%r3154, %r3145, 8;
	mad.lo.s32 	%r3155, %r3168, %r3154, %r3148;
	add.s32 	%r3181, %r3155, %r3142;
	add.s32 	%r3156, %r3145, 10;
	mad.lo.s32 	%r3157, %r3168, %r3156, %r3148;
	add.s32 	%r3180, %r3157, %r3142;
	add.s32 	%r3158, %r3145, 12;
	mad.lo.s32 	%r3159, %r3168, %r3158, %r3148;
	add.s32 	%r3179, %r3159, %r3142;
	add.s32 	%r3160, %r3145, 14;
	mad.lo.s32 	%r3161, %r3168, %r3160, %r3148;
	add.s32 	%r3178, %r3161, %r3142;
	mad.lo.s32 	%r3162, %r3168, %r3145, %r3148;
	add.s32 	%r3177, %r3162, %r3142;
	shl.b32 	%r3163, %r3141, 9;
	shl.b32 	%r3164, %r3138, 2;
	and.b32  	%r3165, %r3164, 508;
	or.b32  	%r3166, %r3163, %r3165;
	add.s32 	%r78, %r3066, %r3166;
	mov.b32 	%r3185, 4096;
$L__BB0_20:
	add.s32 	%r3167, %r78, %r3185;
	ld.shared.f32 	%f2627, [%r3167+-4096];
	// begin inline asm
	{  cvt.rn.f16.f32 %rs1, %f2627;}

	// end inline asm
	mul.wide.s32 	%rd135, %r3177, 2;
	add.s64 	%rd136, %rd5, %rd135;
	st.global.u16 	[%rd136], %rs1;
	ld.shared.f32 	%f2628, [%r3167+-3072];
	// begin inline asm
	{  cvt.rn.f16.f32 %rs2, %f2628;}

	// end inline asm
	mul.wide.s32 	%rd137, %r3184, 2;
	add.s64 	%rd138, %rd5, %rd137;
	st.global.u16 	[%rd138], %rs2;
	ld.shared.f32 	%f2629, [%r3167+-2048];
	// begin inline asm
	{  cvt.rn.f16.f32 %rs3, %f2629;}

	// end inline asm
	mul.wide.s32 	%rd139, %r3183, 2;
	add.s64 	%rd140, %rd5, %rd139;
	st.global.u16 	[%rd140], %rs3;
	ld.shared.f32 	%f2630, [%r3167+-1024];
	// begin inline asm
	{  cvt.rn.f16.f32 %rs4, %f2630;}

	// end inline asm
	mul.wide.s32 	%rd141, %r3182, 2;
	add.s64 	%rd142, %rd5, %rd141;
	st.global.u16 	[%rd142], %rs4;
	ld.shared.f32 	%f2631, [%r3167];
	// begin inline asm
	{  cvt.rn.f16.f32 %rs5, %f2631;}

	// end inline asm
	mul.wide.s32 	%rd143, %r3181, 2;
	add.s64 	%rd144, %rd5, %rd143;
	st.global.u16 	[%rd144], %rs5;
	ld.shared.f32 	%f2632, [%r3167+1024];
	// begin inline asm
	{  cvt.rn.f16.f32 %rs6, %f2632;}

	// end inline asm
	mul.wide.s32 	%rd145, %r3180, 2;
	add.s64 	%rd146, %rd5, %rd145;
	st.global.u16 	[%rd146], %rs6;
	ld.shared.f32 	%f2633, [%r3167+2048];
	// begin inline asm
	{  cvt.rn.f16.f32 %rs7, %f2633;}

	// end inline asm
	mul.wide.s32 	%rd147, %r3179, 2;
	add.s64 	%rd148, %rd5, %rd147;
	st.global.u16 	[%rd148], %rs7;
	ld.shared.f32 	%f2634, [%r3167+3072];
	// begin inline asm
	{  cvt.rn.f16.f32 %rs8, %f2634;}

	// end inline asm
	mul.wide.s32 	%rd149, %r3178, 2;
	add.s64 	%rd150, %rd5, %rd149;
	st.global.u16 	[%rd150], %rs8;
	add.s32 	%r3185, %r3185, 8192;
	add.s32 	%r3184, %r3184, %r70;
	add.s32 	%r3183, %r3183, %r70;
	add.s32 	%r3182, %r3182, %r70;
	add.s32 	%r3181, %r3181, %r70;
	add.s32 	%r3180, %r3180, %r70;
	add.s32 	%r3179, %r3179, %r70;
	add.s32 	%r3178, %r3178, %r70;
	add.s32 	%r3177, %r3177, %r70;
	setp.ne.s32 	%p11, %r3185, 69632;
	@%p11 bra 	$L__BB0_20;
	ret;

}


// ===== COMPILED SASS (sm_100) =====

	.target	sm_100

	.elftype	@"ET_EXEC"


//--------------------- .note.nv.tkinfo           --------------------------
	.section	.note.nv.tkinfo,"",@"SHT_NOTE"
	.sectionflags	@"SHF_NOTE_NV_TKINFO"
	.tkinfo
        /*0018*/ 	.word	0x00000002
        /*0030*/ 	.string	""
        /*0030*/ 	.string	"ptxas"
        /*0030*/ 	.string	"Cuda compilation tools, release 13.0, V13.0.88"
        /*0030*/ 	.string	"Build cuda_13.0.r13.0/compiler.36424714_0"
        /*0030*/ 	.string	"-arch sm_100 -m 64 "



//--------------------- .note.nv.cuinfo           --------------------------
	.section	.note.nv.cuinfo,"",@"SHT_NOTE"
	.sectionflags	@"SHF_NOTE_NV_CUINFO"
        /*0018*/ 	.short	0x0002
        /*001a*/ 	.short	0x0064
        /*001c*/ 	.short	0x0082
	.zero		2


//--------------------- .nv.info                  --------------------------
	.section	.nv.info,"",@"SHT_CUDA_INFO"
	.align	4


	//----- nvinfo : EIATTR_REGCOUNT
	.align		4
        /*0000*/ 	.byte	0x04, 0x2f
        /*0002*/ 	.short	(.L_1 - .L_0)
	.align		4
.L_0:
        /*0004*/ 	.word	index@(_Z6matmulP6__halfS0_S0_iiiff)
        /*0008*/ 	.word	0x000000a8


	//----- nvinfo : EIATTR_FRAME_SIZE
	.align		4
.L_1:
        /*000c*/ 	.byte	0x04, 0x11
        /*000e*/ 	.short	(.L_3 - .L_2)
	.align		4
.L_2:
        /*0010*/ 	.word	index@(_Z6matmulP6__halfS0_S0_iiiff)
        /*0014*/ 	.word	0x00000000


	//----- nvinfo : EIATTR_MIN_STACK_SIZE
	.align		4
.L_3:
        /*0018*/ 	.byte	0x04, 0x12
        /*001a*/ 	.short	(.L_5 - .L_4)
	.align		4
.L_4:
        /*001c*/ 	.word	index@(_Z6matmulP6__halfS0_S0_iiiff)
        /*0020*/ 	.word	0x00000000
.L_5:


//--------------------- .nv.compat                --------------------------
	.section	.nv.compat,"",@"SHT_CUDA_COMPAT_INFO"
	.align	4
        /*0000*/ 	.byte	0x02, 0x09, 0x00, 0x00, 0x02, 0x02, 0x01, 0x00, 0x02, 0x05, 0x05, 0x00, 0x03, 0x07, 0x01, 0x01
        /*0010*/ 	.byte	0x02, 0x03, 0x00, 0x00, 0x02, 0x06, 0x01, 0x00, 0x04, 0x0b, 0x08, 0x00, 0x09, 0x00, 0x00, 0x00
        /*0020*/ 	.byte	0x00, 0x00, 0x00, 0x00


//--------------------- .nv.info._Z6matmulP6__halfS0_S0_iiiff --------------------------
	.section	.nv.info._Z6matmulP6__halfS0_S0_iiiff,"",@"SHT_CUDA_INFO"
	.sectionflags	@""
	.align	4


	//----- nvinfo : EIATTR_CUDA_API_VERSION
	.align		4
        /*0000*/ 	.byte	0x04, 0x37
        /*0002*/ 	.short	(.L_7 - .L_6)
.L_6:
        /*0004*/ 	.word	0x00000082


	//----- nvinfo : EIATTR_KPARAM_INFO
	.align		4
.L_7:
        /*0008*/ 	.byte	0x04, 0x17
        /*000a*/ 	.short	(.L_9 - .L_8)
.L_8:
        /*000c*/ 	.word	0x00000000
        /*0010*/ 	.short	0x0007
        /*0012*/ 	.short	0x0028
        /*0014*/ 	.byte	0x00, 0xf0, 0x11, 0x00


	//----- nvinfo : EIATTR_KPARAM_INFO
	.align		4
.L_9:
        /*0018*/ 	.byte	0x04, 0x17
        /*001a*/ 	.short	(.L_11 - .L_10)
.L_10:
        /*001c*/ 	.word	0x00000000
        /*0020*/ 	.short	0x0006
        /*0022*/ 	.short	0x0024
        /*0024*/ 	.byte	0x00, 0xf0, 0x11, 0x00


	//----- nvinfo : EIATTR_KPARAM_INFO
	.align		4
.L_11:
        /*0028*/ 	.byte	0x04, 0x17
        /*002a*/ 	.short	(.L_13 - .L_12)
.L_12:
        /*002c*/ 	.word	0x00000000
        /*0030*/ 	.short	0x0005
        /*0032*/ 	.short	0x0020
        /*0034*/ 	.byte	0x00, 0xf0, 0x11, 0x00


	//----- nvinfo : EIATTR_KPARAM_INFO
	.align		4
.L_13:
        /*0038*/ 	.byte	0x04, 0x17
        /*003a*/ 	.short	(.L_15 - .L_14)
.L_14:
        /*003c*/ 	.word	0x00000000
        /*0040*/ 	.short	0x0004
        /*0042*/ 	.short	0x001c
        /*0044*/ 	.byte	0x00, 0xf0, 0x11, 0x00


	//----- nvinfo : EIATTR_KPARAM_INFO
	.align		4
.L_15:
        /*0048*/ 	.byte	0x04, 0x17
        /*004a*/ 	.short	(.L_17 - .L_16)
.L_16:
        /*004c*/ 	.word	0x00000000
        /*0050*/ 	.short	0x0003
        /*0052*/ 	.short	0x0018
        /*0054*/ 	.byte	0x00, 0xf0, 0x11, 0x00


	//----- nvinfo : EIATTR_KPARAM_INFO
	.align		4
.L_17:
        /*0058*/ 	.byte	0x04, 0x17
        /*005a*/ 	.short	(.L_19 - .L_18)
.L_18:
        /*005c*/ 	.word	0x00000000
        /*0060*/ 	.short	0x0002
        /*0062*/ 	.short	0x0010
        /*0064*/ 	.byte	0x00, 0xf5, 0x21, 0x00


	//----- nvinfo : EIATTR_KPARAM_INFO
	.align		4
.L_19:
        /*0068*/ 	.byte	0x04, 0x17
        /*006a*/ 	.short	(.L_21 - .L_20)
.L_20:
        /*006c*/ 	.word	0x00000000
        /*0070*/ 	.short	0x0001
        /*0072*/ 	.short	0x0008
        /*0074*/ 	.byte	0x00, 0xf5, 0x21, 0x00


	//----- nvinfo : EIATTR_KPARAM_INFO
	.align		4
.L_21:
        /*0078*/ 	.byte	0x04, 0x17
        /*007a*/ 	.short	(.L_23 - .L_22)
.L_22:
        /*007c*/ 	.word	0x00000000
        /*0080*/ 	.short	0x0000
        /*0082*/ 	.short	0x0000
        /*0084*/ 	.byte	0x00, 0xf5, 0x21, 0x00


	//----- nvinfo : EIATTR_SPARSE_MMA_MASK
	.align		4
.L_23:
        /*0088*/ 	.byte	0x03, 0x50
        /*008a*/ 	.short	0x0000


	//----- nvinfo : EIATTR_MAXREG_COUNT
	.align		4
        /*008c*/ 	.byte	0x03, 0x1b
        /*008e*/ 	.short	0x00ff


	//----- nvinfo : EIATTR_NUM_BARRIERS
	.align		4
        /*0090*/ 	.byte	0x02, 0x4c
        /*0092*/ 	.byte	0x01
	.zero		1


	//----- nvinfo : EIATTR_MERCURY_ISA_VERSION
	.align		4
        /*0094*/ 	.byte	0x03, 0x5f
        /*0096*/ 	.short	0x0101


	//----- nvinfo : EIATTR_VRC_CTA_INIT_COUNT
	.align		4
        /*0098*/ 	.byte	0x02, 0x4a
	.zero		1
	.zero		1


	//----- nvinfo : EIATTR_EXIT_INSTR_OFFSETS
	.align		4
        /*009c*/ 	.byte	0x04, 0x1c
        /*009e*/ 	.short	(.L_25 - .L_24)


	//   ....[0]....
.L_24:
        /*00a0*/ 	.word	0x00006ee0


	//----- nvinfo : EIATTR_CBANK_PARAM_SIZE
	.align		4
.L_25:
        /*00a4*/ 	.byte	0x03, 0x19
        /*00a6*/ 	.short	0x002c


	//----- nvinfo : EIATTR_PARAM_CBANK
	.align		4
        /*00a8*/ 	.byte	0x04, 0x0a
        /*00aa*/ 	.short	(.L_27 - .L_26)
	.align		4
.L_26:
        /*00ac*/ 	.word	index@(.nv.constant0._Z6matmulP6__halfS0_S0_iiiff)
        /*00b0*/ 	.short	0x0380
        /*00b2*/ 	.short	0x002c


	//----- nvinfo : EIATTR_SW_WAR
	.align		4
.L_27:
        /*00b4*/ 	.byte	0x04, 0x36
        /*00b6*/ 	.short	(.L_29 - .L_28)
.L_28:
        /*00b8*/ 	.word	0x00000008
.L_29:


//--------------------- .nv.callgraph             --------------------------
	.section	.nv.callgraph,"",@"SHT_CUDA_CALLGRAPH"
	.align	4
	.sectionentsize	8
	.align		4
        /*0000*/ 	.word	0x00000000
	.align		4
        /*0004*/ 	.word	0xffffffff
	.align		4
        /*0008*/ 	.word	0x00000000
	.align		4
        /*000c*/ 	.word	0xfffffffe
	.align		4
        /*0010*/ 	.word	0x00000000
	.align		4
        /*0014*/ 	.word	0xfffffffd
	.align		4
        /*0018*/ 	.word	0x00000000
	.align		4
        /*001c*/ 	.word	0xfffffffc


//--------------------- .text._Z6matmulP6__halfS0_S0_iiiff --------------------------
	.section	.text._Z6matmulP6__halfS0_S0_iiiff,"ax",@progbits
	.align	128
        .global         _Z6matmulP6__halfS0_S0_iiiff
        .type           _Z6matmulP6__halfS0_S0_iiiff,@function
        .size           _Z6matmulP6__halfS0_S0_iiiff,(.L_x_10 - _Z6matmulP6__halfS0_S0_iiiff)
        .other          _Z6matmulP6__halfS0_S0_iiiff,@"STO_CUDA_ENTRY STV_DEFAULT"
_Z6matmulP6__halfS0_S0_iiiff:
.text._Z6matmulP6__halfS0_S0_iiiff:
[----:B------:R-:W-:Y:S01]  /*0000*/  LDC R1, c[0x0][0x37c] ;  /* 0x0000df00ff017b82 */ /* 0x000fe20000000800 */
[----:B------:R-:W1:Y:S07]  /*0010*/  S2R R0, SR_TID.X ;  /* 0x0000000000007919 */ /* 0x000e6e0000002100 */
[----:B------:R-:W2:Y:S01]  /*0020*/  S2UR UR5, SR_CgaCtaId ;  /* 0x00000000000579c3 */ /* 0x000ea20000008800 */
[----:B------:R-:W-:Y:S01]  /*0030*/  UMOV UR4, 0x400 ;  /* 0x0000040000047882 */ /* 0x000fe20000000000 */
[----:B------:R-:W3:Y:S01]  /*0040*/  LDCU.64 UR8, c[0x0][0x388] ;  /* 0x00007100ff0877ac */ /* 0x000ee20008000a00 */
[----:B------:R-:W4:Y:S01]  /*0050*/  S2R R131, SR_TID.Y ;  /* 0x0000000000837919 */ /* 0x000f220000002200 */
[----:B------:R-:W-:-:S02]  /*0060*/  CS2R R54, SRZ ;  /* 0x0000000000367805 */ /* 0x000fc4000001ff00 */
[----:B------:R-:W-:Y:S01]  /*0070*/  CS2R R58, SRZ ;  /* 0x00000000003a7805 */ /* 0x000fe2000001ff00 */
[----:B------:R-:W5:Y:S01]  /*0080*/  LDCU.64 UR10, c[0x0][0x358] ;  /* 0x00006b00ff0a77ac */ /* 0x000f620008000a00 */
[----:B------:R-:W3:Y:S01]  /*0090*/  S2R R2, SR_TID.Z ;  /* 0x0000000000027919 */ /* 0x000ee20000002300 */
[----:B------:R-:W5:Y:S01]  /*00a0*/  LDC R29, c[0x0][0x3a0] ;  /* 0x0000e800ff1d7b82 */ /* 0x000f620000000800 */
[----:B------:R-:W-:Y:S02]  /*00b0*/  CS2R R52, SRZ ;  /* 0x0000000000347805 */ /* 0x000fe4000001ff00 */
[----:B------:R-:W-:Y:S01]  /*00c0*/  CS2R R56, SRZ ;  /* 0x0000000000387805 */ /* 0x000fe2000001ff00 */
[----:B------:R-:W5:Y:S01]  /*00d0*/  S2R R9, SR_SWINHI ;  /* 0x0000000000097919 */ /* 0x000f620000002f00 */
[----:B------:R-:W-:Y:S02]  /*00e0*/  CS2R R66, SRZ ;  /* 0x0000000000427805 */ /* 0x000fe4000001ff00 */
[----:B------:R-:W-:-:S02]  /*00f0*/  CS2R R46, SRZ ;  /* 0x00000000002e7805 */ /* 0x000fc4000001ff00 */
[----:B------:R-:W-:Y:S01]  /*0100*/  CS2R R64, SRZ ;  /* 0x0000000000407805 */ /* 0x000fe2000001ff00 */
[----:B------:R-:W5:Y:S01]  /*0110*/  S2R R6, SR_CTAID.Y ;  /* 0x0000000000067919 */ /* 0x000f620000002600 */
[----:B------:R-:W-:Y:S02]  /*0120*/  CS2R R44, SRZ ;  /* 0x00000000002c7805 */ /* 0x000fe4000001ff00 */
[----:B------:R-:W-:Y:S02]  /*0130*/  CS2R R70, SRZ ;  /* 0x0000000000467805 */ /* 0x000fe4000001ff00 */
[----:B------:R-:W-:Y:S01]  /*0140*/  CS2R R74, SRZ ;  /* 0x00000000004a7805 */ /* 0x000fe2000001ff00 */
[----:B------:R-:W5:Y:S01]  /*0150*/  S2R R126, SR_CTAID.X ;  /* 0x00000000007e7919 */ /* 0x000f620000002500 */
[----:B------:R-:W-:Y:S02]  /*0160*/  CS2R R68, SRZ ;  /* 0x0000000000447805 */ /* 0x000fe4000001ff00 */
[----:B------:R-:W-:-:S02]  /*0170*/  CS2R R72, SRZ ;  /* 0x0000000000487805 */ /* 0x000fc4000001ff00 */
[----:B------:R-:W-:Y:S02]  /*0180*/  CS2R R114, SRZ ;  /* 0x0000000000727805 */ /* 0x000fe4000001ff00 */
[----:B------:R-:W-:Y:S01]  /*0190*/  CS2R R62, SRZ ;  /* 0x00000000003e7805 */ /* 0x000fe2000001ff00 */
[----:B--2---:R-:W-:Y:S01]  /*01a0*/  ULEA UR6, UR5, UR4, 0x18 ;  /* 0x0000000405067291 */ /* 0x004fe2000f8ec0ff */
[----:B------:R-:W-:Y:S02]  /*01b0*/  CS2R R112, SRZ ;  /* 0x0000000000707805 */ /* 0x000fe4000001ff00 */
[----:B------:R-:W-:Y:S02]  /*01c0*/  CS2R R60, SRZ ;  /* 0x00000000003c7805 */ /* 0x000fe4000001ff00 */
[----:B------:R-:W-:Y:S02]  /*01d0*/  CS2R R34, SRZ ;  /* 0x0000000000227805 */ /* 0x000fe4000001ff00 */
[----:B------:R-:W-:-:S02]  /*01e0*/  CS2R R32, SRZ ;  /* 0x0000000000207805 */ /* 0x000fc4000001ff00 */
[----:B------:R-:W-:Y:S01]  /*01f0*/  CS2R R118, SRZ ;  /* 0x0000000000767805 */ /* 0x000fe2000001ff00 */
[----:B------:R-:W-:Y:S01]  /*0200*/  IMAD.U32 R128, RZ, RZ, UR6 ;  /* 0x00000006ff807e24 */ /* 0x000fe2000f8e00ff */
[C---:B-1----:R-:W-:Y:S01]  /*0210*/  LOP3.LUT R129, R0.reuse, 0x18, RZ, 0xc0, !PT ;  /* 0x0000001800817812 */ /* 0x042fe200078ec0ff */
[----:B------:R-:W-:Y:S01]  /*0220*/  IMAD.SHL.U32 R28, R0, 0x8, RZ ;  /* 0x00000008001c7824 */ /* 0x000fe200078e00ff */
[----:B------:R-:W-:Y:S02]  /*0230*/  CS2R R78, SRZ ;  /* 0x00000000004e7805 */ /* 0x000fe4000001ff00 */
[----:B------:R-:W-:Y:S01]  /*0240*/  CS2R R116, SRZ ;  /* 0x0000000000747805 */ /* 0x000fe2000001ff00 */
[----:B----4-:R-:W-:Y:S01]  /*0250*/  IMAD R3, R131, 0x20, R0 ;  /* 0x0000002083037824 */ /* 0x010fe200078e0200 */
[----:B------:R-:W1:Y:S01]  /*0260*/  LDCU.64 UR6, c[0x0][0x380] ;  /* 0x00007000ff0677ac */ /* 0x000e620008000a00 */
[----:B------:R-:W-:Y:S02]  /*0270*/  LOP3.LUT R4, R129, 0x38, R28, 0x78, !PT ;  /* 0x0000003881047812 */ /* 0x000fe400078e781c */
[----:B------:R-:W-:Y:S01]  /*0280*/  CS2R R76, SRZ ;  /* 0x00000000004c7805 */ /* 0x000fe2000001ff00 */
[----:B---3--:R-:W-:Y:S01]  /*0290*/  IMAD R3, R2, 0x80, R3 ;  /* 0x0000008002037824 */ /* 0x008fe200078e0203 */
[----:B------:R-:W-:-:S02]  /*02a0*/  LOP3.LUT R28, R28, 0x18, RZ, 0xc0, !PT ;  /* 0x000000181c1c7812 */ /* 0x000fc400078ec0ff */
[----:B------:R-:W-:Y:S02]  /*02b0*/  CS2R R42, SRZ ;  /* 0x00000000002a7805 */ /* 0x000fe4000001ff00 */
[----:B------:R-:W-:Y:S01]  /*02c0*/  CS2R R50, SRZ ;  /* 0x0000000000327805 */ /* 0x000fe2000001ff00 */
[----:B------:R-:W-:Y:S01]  /*02d0*/  IMAD.SHL.U32 R5, R3, 0x8, RZ ;  /* 0x0000000803057824 */ /* 0x000fe200078e00ff */
[----:B------:R-:W-:Y:S02]  /*02e0*/  SHF.R.U32.HI R3, RZ, 0x2, R3 ;  /* 0x00000002ff037819 */ /* 0x000fe40000011603 */
[----:B------:R-:W-:Y:S02]  /*02f0*/  CS2R R40, SRZ ;  /* 0x0000000000287805 */ /* 0x000fe4000001ff00 */
[----:B------:R-:W-:Y:S02]  /*0300*/  CS2R R48, SRZ ;  /* 0x0000000000307805 */ /* 0x000fe4000001ff00 */
[----:B------:R-:W-:-:S02]  /*0310*/  CS2R R30, SRZ ;  /* 0x00000000001e7805 */ /* 0x000fc4000001ff00 */
[----:B------:R-:W-:Y:S01]  /*0320*/  LOP3.LUT R7, R4, 0xfffc0, R5, 0xf8, !PT ;  /* 0x000fffc004077812 */ /* 0x000fe200078ef805 */
[--C-:B-----5:R-:W-:Y:S01]  /*0330*/  IMAD R127, R6, 0x80, R3.reuse ;  /* 0x00000080067f7824 */ /* 0x120fe200078e0203 */
[----:B------:R-:W-:Y:S02]  /*0340*/  MOV R4, R128 ;  /* 0x0000008000047202 */ /* 0x000fe40000000f00 */
[----:B------:R-:W-:Y:S01]  /*0350*/  MOV R5, R9 ;  /* 0x0000000900057202 */ /* 0x000fe20000000f00 */
[----:B------:R-:W-:Y:S01]  /*0360*/  IMAD R126, R126, 0x80, R3 ;  /* 0x000000807e7e7824 */ /* 0x000fe200078e0203 */
[----:B------:R-:W-:Y:S01]  /*0370*/  CS2R R38, SRZ ;  /* 0x0000000000267805 */ /* 0x000fe2000001ff00 */
[----:B------:R-:W-:Y:S01]  /*0380*/  IMAD R127, R127, R29, RZ ;  /* 0x0000001d7f7f7224 */ /* 0x000fe200078e02ff */
[----:B------:R-:W-:Y:S01]  /*0390*/  CS2R R36, SRZ ;  /* 0x0000000000247805 */ /* 0x000fe2000001ff00 */
[----:B------:R-:W-:-:S04]  /*03a0*/  IMAD.WIDE.U32 R4, R7, 0x2, R4 ;  /* 0x0000000207047825 */ /* 0x000fc800078e0004 */
[----:B------:R-:W-:Y:S01]  /*03b0*/  IMAD R126, R126, R29, RZ ;  /* 0x0000001d7e7e7224 */ /* 0x000fe200078e02ff */
[C---:B------:R-:W-:Y:S02]  /*03c0*/  IADD3 R6, P5, PT, R4.reuse, 0x1000, RZ ;  /* 0x0000100004067810 */ /* 0x040fe40007fbe0ff */
[----:B------:R-:W-:Y:S01]  /*03d0*/  IADD3 R8, P6, PT, R4, 0x8000, RZ ;  /* 0x0000800004087810 */ /* 0x000fe20007fde0ff */
[----:B------:R-:W-:Y:S01]  /*03e0*/  IMAD.IADD R137, R28, 0x1, R126 ;  /* 0x000000011c897824 */ /* 0x000fe200078e027e */
[C---:B------:R-:W-:Y:S01]  /*03f0*/  IADD3 R10, P0, PT, R4.reuse, 0x9000, RZ ;  /* 0x00009000040a7810 */ /* 0x040fe20007f1e0ff */
[--C-:B------:R-:W-:Y:S01]  /*0400*/  IMAD.X R7, RZ, RZ, R5.reuse, P5 ;  /* 0x000000ffff077224 */ /* 0x100fe200028e0605 */
        /* <DEDUP_REMOVED lines=14> */
[----:B------:R-:W-:Y:S01]  /*04f0*/  IADD3 R26, P1, PT, R4, 0xd000, RZ ;  /* 0x0000d000041a7810 */ /* 0x000fe20007f3e0ff */
[--C-:B------:R-:W-:Y:S01]  /*0500*/  IMAD.X R23, RZ, RZ, R5.reuse, P6 ;  /* 0x000000ffff177224 */ /* 0x100fe200030e0605 */
[----:B------:R-:W-:Y:S01]  /*0510*/  MOV R124, R4 ;  /* 0x00000004007c7202 */ /* 0x000fe20000000f00 */
[--C-:B------:R-:W-:Y:S01]  /*0520*/  IMAD.X R25, RZ, RZ, R5.reuse, P0 ;  /* 0x000000ffff197224 */ /* 0x100fe200000e0605 */
[----:B------:R-:W-:Y:S01]  /*0530*/  MOV R121, R6 ;  /* 0x0000000600797202 */ /* 0x000fe20000000f00 */
[----:B------:R-:W-:Y:S01]  /*0540*/  IMAD.X R27, RZ, RZ, R5, P1 ;  /* 0x000000ffff1b7224 */ /* 0x000fe200008e0605 */
[----:B------:R-:W-:-:S02]  /*0550*/  MOV R5, R14 ;  /* 0x0000000e00057202 */ /* 0x000fc40000000f00 */
[----:B------:R-:W-:Y:S01]  /*0560*/  MOV R6, R16 ;  /* 0x0000001000067202 */ /* 0x000fe20000000f00 */
[----:B------:R-:W2:Y:S01]  /*0570*/  LDC.64 R14, c[0x0][0x380] ;  /* 0x0000e000ff0e7b82 */ /* 0x000ea20000000a00 */
[----:B------:R-:W-:Y:S02]  /*0580*/  MOV R7, R18 ;  /* 0x0000001200077202 */ /* 0x000fe40000000f00 */
[C---:B------:R-:W-:Y:S02]  /*0590*/  IADD3 R16, P0, PT, R28.reuse, R127, RZ ;  /* 0x0000007f1c107210 */ /* 0x040fe40007f1e0ff */
[----:B------:R-:W-:Y:S02]  /*05a0*/  MOV R120, R8 ;  /* 0x0000000800787202 */ /* 0x000fe40000000f00 */
[----:B------:R-:W-:Y:S01]  /*05b0*/  MOV R4, R12 ;  /* 0x0000000c00047202 */ /* 0x000fe20000000f00 */
[----:B------:R-:W3:Y:S01]  /*05c0*/  LDC.64 R18, c[0x0][0x388] ;  /* 0x0000e200ff127b82 */ /* 0x000ee20000000a00 */
[----:B------:R-:W-:Y:S01]  /*05d0*/  MOV R8, R20 ;  /* 0x0000001400087202 */ /* 0x000fe20000000f00 */
[----:B------:R-:W-:Y:S01]  /*05e0*/  IMAD R13, R29, 0x40, R127 ;  /* 0x000000401d0d7824 */ /* 0x000fe200078e027f */
[----:B------:R-:W-:-:S02]  /*05f0*/  IADD3 R12, P1, PT, R28, R126, RZ ;  /* 0x0000007e1c0c7210 */ /* 0x000fc40007f3e0ff */
[----:B------:R-:W-:Y:S01]  /*0600*/  LEA.HI.X.SX32 R21, R127, RZ, 0x1, P0 ;  /* 0x000000ff7f157211 */ /* 0x000fe200000f0eff */
[----:B------:R-:W-:Y:S01]  /*0610*/  IMAD.IADD R135, R28, 0x1, R13 ;  /* 0x000000011c877824 */ /* 0x000fe200078e020d */
[----:B-1----:R-:W-:Y:S02]  /*0620*/  LEA R156, P0, R16, UR6, 0x1 ;  /* 0x00000006109c7c11 */ /* 0x002fe4000f8008ff */
[----:B------:R-:W-:Y:S02]  /*0630*/  LEA.HI.X.SX32 R17, R126, RZ, 0x1, P1 ;  /* 0x000000ff7e117211 */ /* 0x000fe400008f0eff */
[----:B------:R-:W-:Y:S02]  /*0640*/  LEA R152, P1, R12, UR8, 0x1 ;  /* 0x000000080c987c11 */ /* 0x000fe4000f8208ff */
[----:B------:R-:W-:Y:S02]  /*0650*/  LEA.HI.X R157, R16, UR7, R21, 0x1, P0 ;  /* 0x00000007109d7c11 */ /* 0x000fe400080f0c15 */
[----:B------:R-:W-:-:S02]  /*0660*/  IADD3 R16, P0, PT, R28, R13, RZ ;  /* 0x0000000d1c107210 */ /* 0x000fc40007f1e0ff */
[----:B------:R-:W-:Y:S01]  /*0670*/  LEA.HI.X R153, R12, UR9, R17, 0x1, P1 ;  /* 0x000000090c997c11 */ /* 0x000fe200088f0c11 */
[----:B------:R-:W-:Y:S01]  /*0680*/  IMAD R17, R29, 0x40, R126 ;  /* 0x000000401d117824 */ /* 0x000fe200078e027e */
[----:B------:R-:W-:Y:S02]  /*0690*/  LEA.HI.X.SX32 R21, R13, RZ, 0x1, P0 ;  /* 0x000000ff0d157211 */ /* 0x000fe400000f0eff */
[C---:B------:R-:W-:Y:S02]  /*06a0*/  LEA R154, P1, R16.reuse, UR6, 0x1 ;  /* 0x00000006109a7c11 */ /* 0x040fe4000f8208ff */
[----:B------:R-:W-:Y:S02]  /*06b0*/  SHF.R.S32.HI R12, RZ, 0x1f, R29 ;  /* 0x0000001fff0c7819 */ /* 0x000fe4000001141d */
[----:B------:R-:W-:Y:S01]  /*06c0*/  LEA.HI.X R155, R16, UR7, R21, 0x1, P1 ;  /* 0x00000007109b7c11 */ /* 0x000fe200088f0c15 */
[C---:B------:R-:W-:Y:S01]  /*06d0*/  IMAD.IADD R21, R28.reuse, 0x1, R127 ;  /* 0x000000011c157824 */ /* 0x040fe200078e027f */
[----:B------:R-:W-:-:S02]  /*06e0*/  IADD3 R20, P1, PT, R28, R17, RZ ;  /* 0x000000111c147210 */ /* 0x000fc40007f3e0ff */
[----:B------:R-:W-:Y:S01]  /*06f0*/  MOV R9, R22 ;  /* 0x0000001600097202 */ /* 0x000fe20000000f00 */
[----:B------:R-:W-:Y:S01]  /*0700*/  IMAD.IADD R23, R28, 0x1, R17 ;  /* 0x000000011c177824 */ /* 0x000fe200078e0211 */
[----:B------:R-:W-:Y:S02]  /*0710*/  MOV R3, R10 ;  /* 0x0000000a00037202 */ /* 0x000fe40000000f00 */
[----:B------:R-:W-:Y:S01]  /*0720*/  LEA.HI R125, R12, R29, RZ, 0x5 ;  /* 0x0000001d0c7d7211 */ /* 0x000fe200078f28ff */
[--C-:B--2---:R-:W-:Y:S01]  /*0730*/  IMAD.WIDE R12, R21, 0x2, R14.reuse ;  /* 0x00000002150c7825 */ /* 0x104fe200078e020e */
[----:B------:R-:W-:Y:S02]  /*0740*/  MOV R10, R24 ;  /* 0x00000018000a7202 */ /* 0x000fe40000000f00 */
[----:B------:R-:W-:Y:S01]  /*0750*/  LEA.HI.X.SX32 R25, R17, RZ, 0x1, P1 ;  /* 0x000000ff11197211 */ /* 0x000fe200008f0eff */
[----:B------:R-:W-:Y:S01]  /*0760*/  IMAD.WIDE R14, R135, 0x2, R14 ;  /* 0x00000002870e7825 */ /* 0x000fe200078e020e */
[C---:B------:R-:W-:Y:S01]  /*0770*/  LEA R150, P1, R20.reuse, UR8, 0x1 ;  /* 0x0000000814967c11 */ /* 0x040fe2000f8208ff */
[----:B------:R-:W-:Y:S01]  /*0780*/  @!PT LDS RZ, [RZ] ;  /* 0x00000000fffff984 */ /* 0x000fe20000000800 */
[----:B------:R-:W-:Y:S01]  /*0790*/  @!PT LDS RZ, [RZ] ;  /* 0x00000000fffff984 */ /* 0x000fe20000000800 */
[----:B------:R-:W-:Y:S01]  /*07a0*/  @!PT LDS RZ, [RZ] ;  /* 0x00000000fffff984 */ /* 0x000fe20000000800 */
[----:B------:R1:W-:Y:S01]  /*07b0*/  LDGSTS.E.BYPASS.128 [R124], desc[UR10][R12.64] ;  /* 0x000000000c7c7fae */ /* 0x0003e2000b98180a */
[----:B------:R-:W-:Y:S01]  /*07c0*/  ISETP.GE.AND P0, PT, R29, 0xa0, PT ;  /* 0x000000a01d00780c */ /* 0x000fe20003f06270 */
[----:B---3--:R-:W-:Y:S01]  /*07d0*/  IMAD.WIDE R16, R137, 0x2, R18 ;  /* 0x0000000289107825 */ /* 0x008fe200078e0212 */
[----:B------:R-:W-:Y:S01]  /*07e0*/  LEA.HI.X R151, R20, UR9, R25, 0x1, P1 ;  /* 0x0000000914977c11 */ /* 0x000fe200088f0c19 */
[----:B------:R1:W-:Y:S01]  /*07f0*/  LDGSTS.E.BYPASS.128 [R121], desc[UR10][R14.64] ;  /* 0x000000000e797fae */ /* 0x0003e2000b98180a */
[----:B------:R-:W-:Y:S01]  /*0800*/  MOV R11, R26 ;  /* 0x0000001a000b7202 */ /* 0x000fe20000000f00 */
[----:B------:R-:W-:Y:S01]  /*0810*/  IMAD.WIDE R18, R23, 0x2, R18 ;  /* 0x0000000217127825 */ /* 0x000fe200078e0212 */
[----:B------:R-:W-:Y:S01]  /*0820*/  CS2R R26, SRZ ;  /* 0x00000000001a7805 */ /* 0x000fe2000001ff00 */
[----:B------:R1:W-:Y:S01]  /*0830*/  LDGSTS.E.BYPASS.128 [R120], desc[UR10][R16.64] ;  /* 0x0000000010787fae */ /* 0x0003e2000b98180a */
[----:B------:R-:W-:-:S02]  /*0840*/  CS2R R24, SRZ ;  /* 0x0000000000187805 */ /* 0x000fc4000001ff00 */
[----:B------:R-:W-:Y:S02]  /*0850*/  CS2R R28, SRZ ;  /* 0x00000000001c7805 */ /* 0x000fe4000001ff00 */
[----:B------:R-:W-:Y:S01]  /*0860*/  SHF.R.S32.HI R125, RZ, 0x5, R125 ;  /* 0x00000005ff7d7819 */ /* 0x000fe2000001147d */
[----:B------:R1:W-:Y:S04]  /*0870*/  LDGSTS.E.BYPASS.128 [R3], desc[UR10][R18.64] ;  /* 0x0000000012037fae */ /* 0x0003e8000b98180a */
[----:B------:R-:W0:Y:S04]  /*0880*/  LDGDEPBAR ;  /* 0x00000000000079af */ /* 0x000e280000000000 */
[----:B------:R1:W-:Y:S04]  /*0890*/  LDGSTS.E.BYPASS.128 [R4], desc[UR10][R156.64+0x40] ;  /* 0x000000409c047fae */ /* 0x0003e8000b98180a */
[----:B------:R1:W-:Y:S04]  /*08a0*/  LDGSTS.E.BYPASS.128 [R5], desc[UR10][R154.64+0x40] ;  /* 0x000000409a057fae */ /* 0x0003e8000b98180a */
[----:B------:R1:W-:Y:S04]  /*08b0*/  LDGSTS.E.BYPASS.128 [R6], desc[UR10][R152.64+0x40] ;  /* 0x0000004098067fae */ /* 0x0003e8000b98180a */
[----:B------:R1:W-:Y:S04]  /*08c0*/  LDGSTS.E.BYPASS.128 [R7], desc[UR10][R150.64+0x40] ;  /* 0x0000004096077fae */ /* 0x0003e8000b98180a */
[----:B------:R-:W0:Y:S04]  /*08d0*/  LDGDEPBAR ;  /* 0x00000000000079af */ /* 0x000e280000000000 */
[----:B------:R1:W-:Y:S04]  /*08e0*/  LDGSTS.E.BYPASS.128 [R8], desc[UR10][R156.64+0x80] ;  /* 0x000000809c087fae */ /* 0x0003e8000b98180a */
[----:B------:R1:W-:Y:S04]  /*08f0*/  LDGSTS.E.BYPASS.128 [R9], desc[UR10][R154.64+0x80] ;  /* 0x000000809a097fae */ /* 0x0003e8000b98180a */
[----:B------:R1:W-:Y:S04]  /*0900*/  LDGSTS.E.BYPASS.128 [R10], desc[UR10][R152.64+0x80] ;  /* 0x00000080980a7fae */ /* 0x0003e8000b98180a */
[----:B------:R1:W-:Y:S04]  /*0910*/  LDGSTS.E.BYPASS.128 [R11], desc[UR10][R150.64+0x80] ;  /* 0x00000080960b7fae */ /* 0x0003e8000b98180a */
[----:B------:R-:W0:Y:S01]  /*0920*/  LDGDEPBAR ;  /* 0x00000000000079af */ /* 0x000e220000000000 */
[----:B------:R-:W-:Y:S05]  /*0930*/  @!P0 BRA `(.L_x_0) ;  /* 0x0000002400248947 */ /* 0x000fea0003800000 */
[----:B------:R-:W-:Y:S01]  /*0940*/  VIADD R137, R137, 0x60 ;  /* 0x0000006089897836 */ /* 0x000fe20000000000 */
[----:B------:R-:W-:Y:S01]  /*0950*/  UMOV UR6, 0x3 ;  /* 0x0000000300067882 */ /* 0x000fe20000000000 */
[----:B------:R-:W-:Y:S02]  /*0960*/  VIADD R136, R23, 0x60 ;  /* 0x0000006017887836 */ /* 0x000fe40000000000 */
[----:B------:R-:W-:Y:S02]  /*0970*/  VIADD R135, R135, 0x60 ;  /* 0x0000006087877836 */ /* 0x000fe40000000000 */
[----:B------:R-:W-:Y:S02]  /*0980*/  VIADD R134, R21, 0x60 ;  /* 0x0000006015867836 */ /* 0x000fe40000000000 */
[----:B------:R-:W-:Y:S02]  /*0990*/  VIADD R130, R125, 0xfffffffc ;  /* 0xfffffffc7d827836 */ /* 0x000fe40000000000 */
[----:B------:R-:W-:-:S07]  /*09a0*/  IMAD.MOV.U32 R55, RZ, RZ, RZ ;  /* 0x000000ffff377224 */ /* 0x000fce00078e00ff */
.L_x_4:
[----:B------:R-:W1:Y:S01]  /*09b0*/  S2R R0, SR_TID.X ;  /* 0x0000000000007919 */ /* 0x000e620000002100 */
[----:B------:R-:W2:Y:S01]  /*09c0*/  S2UR UR5, SR_CgaCtaId ;  /* 0x00000000000579c3 */ /* 0x000ea20000008800 */
[----:B------:R-:W-:Y:S01]  /*09d0*/  ISETP.LE.AND P0, PT, R125, UR6, PT ;  /* 0x000000067d007c0c */ /* 0x000fe2000bf03270 */
[----:B------:R-:W-:Y:S01]  /*09e0*/  UMOV UR4, 0x400 ;  /* 0x0000040000047882 */ /* 0x000fe20000000000 */
[----:B------:R-:W3:Y:S01]  /*09f0*/  S2R R131, SR_TID.Y ;  /* 0x0000000000837919 */ /* 0x000ee20000002200 */
[----:B------:R-:W-:-:S04]  /*0a00*/  DEPBAR.LE SB0, 0x2 ;  /* 0x000080800000791a */ /* 0x000fc80000000000 */
[----:B------:R-:W4:Y:S01]  /*0a10*/  S2R R2, SR_TID.Z ;  /* 0x0000000000027919 */ /* 0x000f220000002300 */
[----:B--2---:R-:W-:-:S06]  /*0a20*/  ULEA UR7, UR5, UR4, 0x18 ;  /* 0x0000000405077291 */ /* 0x004fcc000f8ec0ff */
[----:B------:R-:W-:Y:S01]  /*0a30*/  IMAD.U32 R128, RZ, RZ, UR7 ;  /* 0x00000007ff807e24 */ /* 0x000fe2000f8e00ff */
[----:B-1----:R-:W-:Y:S01]  /*0a40*/  SHF.R.U32.HI R12, RZ, 0x2, R0 ;  /* 0x00000002ff0c7819 */ /* 0x002fe20000011600 */
[C---:B------:R-:W-:Y:S01]  /*0a50*/  IMAD.SHL.U32 R13, R0.reuse, 0x2, RZ ;  /* 0x00000002000d7824 */ /* 0x040fe200078e00ff */
[----:B------:R-:W-:-:S03]  /*0a60*/  LOP3.LUT R129, R0, 0x18, RZ, 0xc0, !PT ;  /* 0x0000001800817812 */ /* 0x000fc600078ec0ff */
[----:B------:R-:W-:Y:S01]  /*0a70*/  IMAD.SHL.U32 R143, R12, 0x20, RZ ;  /* 0x000000200c8f7824 */ /* 0x000fe200078e00ff */
[----:B------:R-:W-:Y:S01]  /*0a80*/  LOP3.LUT R144, R13, 0x6, RZ, 0xc0, !PT ;  /* 0x000000060d907812 */ /* 0x000fe200078ec0ff */
[----:B---3--:R-:W-:-:S03]  /*0a90*/  IMAD R142, R131, 0x20, R12 ;  /* 0x00000020838e7824 */ /* 0x008fc600078e020c */
[--C-:B------:R-:W-:Y:S01]  /*0aa0*/  LOP3.LUT R144, R144, 0x20, R143.reuse, 0xf8, !PT ;  /* 0x0000002090907812 */ /* 0x100fe200078ef88f */
[----:B------:R-:W-:Y:S02]  /*0ab0*/  IMAD.SHL.U32 R142, R142, 0x20, RZ ;  /* 0x000000208e8e7824 */ /* 0x000fe400078e00ff */
[----:B----4-:R-:W-:Y:S01]  /*0ac0*/  IMAD R143, R2, 0x800, R143 ;  /* 0x00000800028f7824 */ /* 0x010fe200078e028f */
[----:B------:R-:W-:Y:S06]  /*0ad0*/  BAR.SYNC.DEFER_BLOCKING 0x0 ;  /* 0x0000000000007b1d */ /* 0x000fec0000010000 */
[----:B------:R-:W-:Y:S05]  /*0ae0*/  @P0 BRA `(.L_x_1) ;  /* 0x0000000000ac0947 */ /* 0x000fea0003800000 */
[----:B------:R-:W1:Y:S01]  /*0af0*/  S2R R12, SR_TID.X ;  /* 0x00000000000c7919 */ /* 0x000e620000002100 */
[----:B------:R-:W-:Y:S01]  /*0b00*/  MOV R16, 0x400 ;  /* 0x0000040000107802 */ /* 0x000fe20000000f00 */
[----:B------:R-:W2:Y:S01]  /*0b10*/  LDC.64 R20, c[0x0][0x380] ;  /* 0x0000e000ff147b82 */ /* 0x000ea20000000a00 */
[----:B------:R-:W3:Y:S01]  /*0b20*/  S2R R13, SR_TID.Y ;  /* 0x00000000000d7919 */ /* 0x000ee20000002200 */
[----:B------:R-:W4:Y:S06]  /*0b30*/  S2R R14, SR_TID.Z ;  /* 0x00000000000e7919 */ /* 0x000f2c0000002300 */
[----:B------:R-:W5:Y:S01]  /*0b40*/  LDC.64 R22, c[0x0][0x388] ;  /* 0x0000e200ff167b82 */ /* 0x000f620000000a00 */
[----:B------:R-:W4:Y:S01]  /*0b50*/  S2R R17, SR_CgaCtaId ;  /* 0x0000000000117919 */ /* 0x000f220000008800 */
[----:B------:R-:W2:Y:S01]  /*0b60*/  S2R R19, SR_SWINHI ;  /* 0x0000000000137919 */ /* 0x000ea20000002f00 */
[----:B-1----:R-:W-:-:S02]  /*0b70*/  IMAD.SHL.U32 R15, R12, 0x8, RZ ;  /* 0x000000080c0f7824 */ /* 0x002fc400078e00ff */
[----:B---3--:R-:W-:-:S03]  /*0b80*/  IMAD R13, R13, 0x20, R12 ;  /* 0x000000200d0d7824 */ /* 0x008fc600078e020c */
[----:B------:R-:W-:Y:S01]  /*0b90*/  LOP3.LUT R15, R15, 0x38, RZ, 0xc0, !PT ;  /* 0x000000380f0f7812 */ /* 0x000fe200078ec0ff */
[----:B----4-:R-:W-:-:S03]  /*0ba0*/  IMAD R13, R14, 0x80, R13 ;  /* 0x000000800e0d7824 */ /* 0x010fc600078e020d */
[----:B------:R-:W-:Y:S01]  /*0bb0*/  LOP3.LUT R15, R15, 0x18, R12, 0x78, !PT ;  /* 0x000000180f0f7812 */ /* 0x000fe200078e780c */
[----:B------:R-:W-:Y:S01]  /*0bc0*/  IMAD.SHL.U32 R14, R13, 0x8, RZ ;  /* 0x000000080d0e7824 */ /* 0x000fe200078e00ff */
[----:B------:R-:W-:-:S04]  /*0bd0*/  LEA R16, R17, R16, 0x18 ;  /* 0x0000001011107211 */ /* 0x000fc800078ec0ff */
[----:B------:R-:W-:Y:S02]  /*0be0*/  MOV R12, R16 ;  /* 0x00000010000c7202 */ /* 0x000fe40000000f00 */
[----:B--2---:R-:W-:Y:S02]  /*0bf0*/  MOV R13, R19 ;  /* 0x00000013000d7202 */ /* 0x004fe40000000f00 */
[----:B------:R-:W-:-:S05]  /*0c00*/  LOP3.LUT R15, R15, 0xfffc0, R14, 0xf8, !PT ;  /* 0x000fffc00f0f7812 */ /* 0x000fca00078ef80e */
[----:B------:R-:W-:-:S03]  /*0c10*/  IMAD.WIDE.U32 R18, R15, 0x2, R12 ;  /* 0x000000020f127825 */ /* 0x000fc600078e000c */
[C---:B------:R-:W-:Y:S02]  /*0c20*/  IADD3 R12, P0, PT, R18.reuse, 0x6000, RZ ;  /* 0x00006000120c7810 */ /* 0x040fe40007f1e0ff */
[C---:B------:R-:W-:Y:S02]  /*0c30*/  IADD3 R14, P1, PT, R18.reuse, 0x7000, RZ ;  /* 0x00007000120e7810 */ /* 0x040fe40007f3e0ff */
[C---:B------:R-:W-:Y:S01]  /*0c40*/  IADD3 R16, P2, PT, R18.reuse, 0xe000, RZ ;  /* 0x0000e00012107810 */ /* 0x040fe20007f5e0ff */
[--C-:B------:R-:W-:Y:S01]  /*0c50*/  IMAD.X R13, RZ, RZ, R19.reuse, P0 ;  /* 0x000000ffff0d7224 */ /* 0x100fe200000e0613 */
[----:B------:R-:W-:Y:S01]  /*0c60*/  IADD3 R18, P3, PT, R18, 0xf000, RZ ;  /* 0x0000f00012127810 */ /* 0x000fe20007f7e0ff */
[--C-:B------:R-:W-:Y:S02]  /*0c70*/  IMAD.X R15, RZ, RZ, R19.reuse, P1 ;  /* 0x000000ffff0f7224 */ /* 0x100fe400008e0613 */
[--C-:B------:R-:W-:Y:S01]  /*0c80*/  IMAD.X R17, RZ, RZ, R19.reuse, P2 ;  /* 0x000000ffff117224 */ /* 0x100fe200010e0613 */
[----:B------:R-:W-:Y:S01]  /*0c90*/  MOV R81, R12 ;  /* 0x0000000c00517202 */ /* 0x000fe20000000f00 */
[----:B------:R-:W-:Y:S01]  /*0ca0*/  IMAD.X R19, RZ, RZ, R19, P3 ;  /* 0x000000ffff137224 */ /* 0x000fe200018e0613 */
[----:B------:R-:W-:Y:S01]  /*0cb0*/  MOV R83, R14 ;  /* 0x0000000e00537202 */ /* 0x000fe20000000f00 */
[----:B------:R-:W-:Y:S01]  /*0cc0*/  IMAD.WIDE.U32 R12, R134, 0x2, R20 ;  /* 0x00000002860c7825 */ /* 0x000fe200078e0014 */
[----:B------:R-:W-:-:S02]  /*0cd0*/  MOV R85, R16 ;  /* 0x0000001000557202 */ /* 0x000fc40000000f00 */
[----:B------:R-:W-:Y:S01]  /*0ce0*/  MOV R87, R18 ;  /* 0x0000001200577202 */ /* 0x000fe20000000f00 */
[----:B------:R-:W-:Y:S01]  /*0cf0*/  IMAD.WIDE.U32 R14, R135, 0x2, R20 ;  /* 0x00000002870e7825 */ /* 0x000fe200078e0014 */
[----:B------:R-:W-:Y:S01]  /*0d00*/  @!PT LDS RZ, [RZ] ;  /* 0x00000000fffff984 */ /* 0x000fe20000000800 */
[----:B------:R-:W-:Y:S01]  /*0d10*/  @!PT LDS RZ, [RZ] ;  /* 0x00000000fffff984 */ /* 0x000fe20000000800 */
[----:B------:R-:W-:Y:S01]  /*0d20*/  @!PT LDS RZ, [RZ] ;  /* 0x00000000fffff984 */ /* 0x000fe20000000800 */
[----:B------:R1:W-:Y:S03]  /*0d30*/  LDGSTS.E.BYPASS.128 [R81], desc[UR10][R12.64] ;  /* 0x000000000c517fae */ /* 0x0003e6000b98180a */
[--C-:B-----5:R-:W-:Y:S01]  /*0d40*/  IMAD.WIDE.U32 R16, R137, 0x2, R22.reuse ;  /* 0x0000000289107825 */ /* 0x120fe200078e0016 */
[----:B------:R1:W-:Y:S03]  /*0d50*/  LDGSTS.E.BYPASS.128 [R83], desc[UR10][R14.64] ;  /* 0x000000000e537fae */ /* 0x0003e6000b98180a */
[----:B------:R-:W-:Y:S01]  /*0d60*/  IMAD.WIDE.U32 R18, R136, 0x2, R22 ;  /* 0x0000000288127825 */ /* 0x000fe200078e0016 */
[----:B------:R1:W-:Y:S04]  /*0d70*/  LDGSTS.E.BYPASS.128 [R85], desc[UR10][R16.64] ;  /* 0x0000000010557fae */ /* 0x0003e8000b98180a */
[----:B------:R1:W-:Y:S04]  /*0d80*/  LDGSTS.E.BYPASS.128 [R87], desc[UR10][R18.64] ;  /* 0x0000000012577fae */ /* 0x0003e8000b98180a */
[----:B------:R-:W0:Y:S02]  /*0d90*/  LDGDEPBAR ;  /* 0x00000000000079af */ /* 0x000e240000000000 */
.L_x_1:
[----:B-1----:R-:W-:Y:S01]  /*0da0*/  LOP3.LUT R12, R144, R129, RZ, 0xfc, !PT ;  /* 0x00000081900c7212 */ /* 0x002fe200078efcff */
[----:B------:R-:W-:Y:S01]  /*0db0*/  VIADD R141, R143, 0x100 ;  /* 0x000001008f8d7836 */ /* 0x000fe20000000000 */
[----:B------:R-:W-:Y:S01]  /*0dc0*/  LOP3.LUT R14, R129, 0x8, R144, 0x1e, !PT ;  /* 0x00000008810e7812 */ /* 0x000fe200078e1e90 */
[C---:B------:R-:W-:Y:S01]  /*0dd0*/  VIADD R161, R143.reuse, 0x200 ;  /* 0x000002008fa17836 */ /* 0x040fe20000000000 */
[--C-:B------:R-:W-:Y:S01]  /*0de0*/  LOP3.LUT R13, R12, 0x3ffc0, R143.reuse, 0xf8, !PT ;  /* 0x0003ffc00c0d7812 */ /* 0x100fe200078ef88f */
[C---:B------:R-:W-:Y:S01]  /*0df0*/  VIADD R160, R143.reuse, 0x300 ;  /* 0x000003008fa07836 */ /* 0x040fe20000000000 */
[----:B------:R-:W-:Y:S01]  /*0e00*/  LOP3.LUT R15, R14, 0x3ffc0, R143, 0xf8, !PT ;  /* 0x0003ffc00e0f7812 */ /* 0x000fe200078ef88f */
[C---:B------:R-:W-:Y:S01]  /*0e10*/  VIADD R159, R143.reuse, 0x400 ;  /* 0x000004008f9f7836 */ /* 0x040fe20000000000 */
[----:B------:R-:W-:Y:S01]  /*0e20*/  LOP3.LUT R17, R12, 0x1fffc0, R142, 0xf8, !PT ;  /* 0x001fffc00c117812 */ /* 0x000fe200078ef88e */
[----:B------:R-:W-:Y:S01]  /*0e30*/  VIADD R158, R143, 0x500 ;  /* 0x000005008f9e7836 */ /* 0x000fe20000000000 */
[----:B------:R-:W-:Y:S01]  /*0e40*/  LOP3.LUT R141, R141, 0x7ffc0, RZ, 0xc0, !PT ;  /* 0x0007ffc08d8d7812 */ /* 0x000fe200078ec0ff */
[----:B------:R-:W-:Y:S01]  /*0e50*/  VIADD R149, R143, 0x600 ;  /* 0x000006008f957836 */ /* 0x000fe20000000000 */
[----:B------:R-:W-:Y:S01]  /*0e60*/  LOP3.LUT R161, R161, 0x7ffc0, RZ, 0xc0, !PT ;  /* 0x0007ffc0a1a17812 */ /* 0x000fe200078ec0ff */
[----:B------:R-:W-:Y:S01]  /*0e70*/  VIADD R148, R143, 0x700 ;  /* 0x000007008f947836 */ /* 0x000fe20000000000 */
[----:B------:R-:W-:Y:S01]  /*0e80*/  LOP3.LUT R160, R160, 0x7ffc0, RZ, 0xc0, !PT ;  /* 0x0007ffc0a0a07812 */ /* 0x000fe200078ec0ff */
[C---:B------:R-:W-:Y:S01]  /*0e90*/  VIADD R139, R142.reuse, 0x200 ;  /* 0x000002008e8b7836 */ /* 0x040fe20000000000 */
[----:B------:R-:W-:Y:S01]  /*0ea0*/  LOP3.LUT R159, R159, 0x7ffc0, RZ, 0xc0, !PT ;  /* 0x0007ffc09f9f7812 */ /* 0x000fe200078ec0ff */
[----:B------:R-:W-:Y:S01]  /*0eb0*/  VIADD R140, R142, 0x100 ;  /* 0x000001008e8c7836 */ /* 0x000fe20000000000 */
[----:B------:R-:W-:Y:S01]  /*0ec0*/  LOP3.LUT R158, R158, 0x7ffc0, RZ, 0xc0, !PT ;  /* 0x0007ffc09e9e7812 */ /* 0x000fe200078ec0ff */
[----:B------:R-:W-:Y:S01]  /*0ed0*/  VIADD R138, R142, 0x300 ;  /* 0x000003008e8a7836 */ /* 0x000fe20000000000 */
[----:B------:R-:W-:Y:S01]  /*0ee0*/  LOP3.LUT R149, R149, 0x7ffc0, RZ, 0xc0, !PT ;  /* 0x0007ffc095957812 */ /* 0x000fe200078ec0ff */
[--C-:B------:R-:W-:Y:S01]  /*0ef0*/  IMAD R108, R13, 0x2, R128.reuse ;  /* 0x000000020d6c7824 */ /* 0x100fe200078e0280 */
[----:B------:R-:W-:Y:S01]  /*0f00*/  LOP3.LUT R148, R148, 0x7ffc0, RZ, 0xc0, !PT ;  /* 0x0007ffc094947812 */ /* 0x000fe200078ec0ff */
[--C-:B------:R-:W-:Y:S01]  /*0f10*/  IMAD R110, R15, 0x2, R128.reuse ;  /* 0x000000020f6e7824 */ /* 0x100fe200078e0280 */
[----:B------:R-:W-:Y:S01]  /*0f20*/  LOP3.LUT R139, R139, 0x3fffc0, RZ, 0xc0, !PT ;  /* 0x003fffc08b8b7812 */ /* 0x000fe200078ec0ff */
[----:B------:R-:W-:Y:S01]  /*0f30*/  IMAD R132, R17, 0x2, R128 ;  /* 0x0000000211847824 */ /* 0x000fe200078e0280 */
[----:B------:R-:W-:Y:S01]  /*0f40*/  LOP3.LUT R140, R140, 0x3fffc0, RZ, 0xc0, !PT ;  /* 0x003fffc08c8c7812 */ /* 0x000fe200078ec0ff */
[----:B------:R-:W-:Y:S01]  /*0f50*/  LDS R84, [R108] ;  /* 0x000000006c547984 */ /* 0x000fe20000000800 */
[----:B------:R-:W-:Y:S01]  /*0f60*/  LOP3.LUT R138, R138, 0x3fffc0, RZ, 0xc0, !PT ;  /* 0x003fffc08a8a7812 */ /* 0x000fe200078ec0ff */
[----:B------:R-:W-:Y:S01]  /*0f70*/  UIADD3 UR7, UPT, UPT, UR6, 0x1, URZ ;  /* 0x0000000106077890 */ /* 0x000fe2000fffe0ff */
[-C--:B------:R-:W-:Y:S01]  /*0f80*/  LOP3.LUT R109, R141, R12.reuse, RZ, 0xfc, !PT ;  /* 0x0000000c8d6d7212 */ /* 0x080fe200078efcff */
[----:B------:R-:W-:Y:S01]  /*0f90*/  LDS R86, [R110] ;  /* 0x000000006e567984 */ /* 0x000fe20000000800 */
[----:B------:R-:W-:-:S02]  /*0fa0*/  LOP3.LUT R13, R161, R12, RZ, 0xfc, !PT ;  /* 0x0000000ca10d7212 */ /* 0x000fc400078efcff */
[-C--:B------:R-:W-:Y:S01]  /*0fb0*/  LOP3.LUT R105, R160, R12.reuse, RZ, 0xfc, !PT ;  /* 0x0000000ca0697212 */ /* 0x080fe200078efcff */
[--C-:B------:R-:W-:Y:S01]  /*0fc0*/  IMAD R109, R109, 0x2, R128.reuse ;  /* 0x000000026d6d7824 */ /* 0x100fe200078e0280 */
        /* <DEDUP_REMOVED lines=8> */
[----:B------:R-:W-:Y:S01]  /*1050*/  LOP3.LUT R95, R139, R12, RZ, 0xfc, !PT ;  /* 0x0000000c8b5f7212 */ /* 0x000fe200078efcff */
        /* <DEDUP_REMOVED lines=16> */
[----:B------:R-:W-:Y:S01]  /*1160*/  IMAD R98, R23, 0x2, R128 ;  /* 0x0000000217627824 */ /* 0x000fe200078e0280 */
[----:B------:R-:W-:Y:S01]  /*1170*/  LOP3.LUT R133, R14, 0x1fffc0, R142, 0xf8, !PT ;  /* 0x001fffc00e857812 */ /* 0x000fe200078ef88e */
[--C-:B------:R-:W-:Y:S01]  /*1180*/  IMAD R99, R99, 0x2, R128.reuse ;  /* 0x0000000263637824 */ /* 0x100fe200078e0280 */
[-C--:B------:R-:W-:Y:S01]  /*1190*/  LOP3.LUT R81, R140, R12.reuse, RZ, 0xfc, !PT ;  /* 0x0000000c8c517212 */ /* 0x080fe200078efcff */
[--C-:B------:R-:W-:Y:S01]  /*11a0*/  IMAD R94, R83, 0x2, R128.reuse ;  /* 0x00000002535e7824 */ /* 0x100fe200078e0280 */
[----:B------:R-:W-:Y:S01]  /*11b0*/  LOP3.LUT R85, R138, R12, RZ, 0xfc, !PT ;  /* 0x0000000c8a557212 */ /* 0x000fe200078efcff */
[--C-:B------:R-:W-:Y:S01]  /*11c0*/  IMAD R133, R133, 0x2, R128.reuse ;  /* 0x0000000285857824 */ /* 0x100fe200078e0280 */
[-C--:B------:R-:W-:Y:S01]  /*11d0*/  LOP3.LUT R123, R140, R14.reuse, RZ, 0xfc, !PT ;  /* 0x0000000e8c7b7212 */ /* 0x080fe200078efcff */
[--C-:B------:R-:W-:Y:S01]  /*11e0*/  IMAD R122, R81, 0x2, R128.reuse ;  /* 0x00000002517a7824 */ /* 0x100fe200078e0280 */
[----:B------:R-:W-:Y:S01]  /*11f0*/  LOP3.LUT R91, R138, R14, RZ, 0xfc, !PT ;  /* 0x0000000e8a5b7212 */ /* 0x000fe200078efcff */
[--C-:B------:R-:W-:Y:S01]  /*1200*/  IMAD R90, R85, 0x2, R128.reuse ;  /* 0x00000002555a7824 */ /* 0x100fe200078e0280 */
[----:B------:R-:W-:Y:S01]  /*1210*/  LDS R82, [R95+0x8000] ;  /* 0x008000005f527984 */ /* 0x000fe20000000800 */
[--C-:B------:R-:W-:Y:S01]  /*1220*/  IMAD R123, R123, 0x2, R128.reuse ;  /* 0x000000027b7b7824 */ /* 0x100fe200078e0280 */
[----:B------:R-:W-:Y:S01]  /*1230*/  ISETP.LE.AND P0, PT, R125, UR7, PT ;  /* 0x000000077d007c0c */ /* 0x000fe2000bf03270 */
[----:B------:R-:W-:Y:S01]  /*1240*/  IMAD R91, R91, 0x2, R128 ;  /* 0x000000025b5b7824 */ /* 0x000fe200078e0280 */
[----:B------:R-:W-:Y:S04]  /*1250*/  LDS R83, [R94+0x8000] ;  /* 0x008000005e537984 */ /* 0x000fe80000000800 */
[----:B------:R-:W-:Y:S04]  /*1260*/  LDS R85, [R109] ;  /* 0x000000006d557984 */ /* 0x000fe80000000800 */
[----:B------:R-:W1:Y:S04]  /*1270*/  LDS R87, [R111] ;  /* 0x000000006f577984 */ /* 0x000e680000000800 */
[----:B------:R-:W-:Y:S04]  /*1280*/  LDS R20, [R104] ;  /* 0x0000000068147984 */ /* 0x000fe80000000800 */
[----:B------:R-:W-:Y:S04]  /*1290*/  LDS R22, [R106] ;  /* 0x000000006a167984 */ /* 0x000fe80000000800 */
[----:B------:R-:W-:Y:S04]  /*12a0*/  LDS R21, [R105] ;  /* 0x0000000069157984 */ /* 0x000fe80000000800 */
[----:B------:R-:W2:Y:S04]  /*12b0*/  LDS R23, [R107] ;  /* 0x000000006b177984 */ /* 0x000ea80000000800 */
[----:B------:R-:W-:Y:S04]  /*12c0*/  LDS R16, [R100] ;  /* 0x0000000064107984 */ /* 0x000fe80000000800 */
[----:B------:R-:W-:Y:S04]  /*12d0*/  LDS R18, [R102] ;  /* 0x0000000066127984 */ /* 0x000fe80000000800 */
[----:B------:R-:W-:Y:S04]  /*12e0*/  LDS R17, [R101] ;  /* 0x0000000065117984 */ /* 0x000fe80000000800 */
[----:B------:R-:W3:Y:S04]  /*12f0*/  LDS R19, [R103] ;  /* 0x0000000067137984 */ /* 0x000ee80000000800 */
[----:B------:R-:W-:Y:S04]  /*1300*/  LDS R12, [R96] ;  /* 0x00000000600c7984 */ /* 0x000fe80000000800 */
[----:B------:R-:W-:Y:S01]  /*1310*/  LDS R14, [R98] ;  /* 0x00000000620e7984 */ /* 0x000fe20000000800 */
[-C--:B-1----:R-:W-:Y:S03]  /*1320*/  HMMA.16816.F32 R48, R84, R82.reuse, R48 ;  /* 0x000000525430723c */ /* 0x082fe60000001830 */
[----:B------:R-:W-:Y:S04]  /*1330*/  LDS R13, [R97] ;  /* 0x00000000610d7984 */ /* 0x000fe80000000800 */
[----:B------:R-:W1:Y:S04]  /*1340*/  LDS R15, [R99] ;  /* 0x00000000630f7984 */ /* 0x000e680000000800 */
[----:B------:R-:W-:Y:S04]  /*1350*/  LDS R92, [R132+0x8000] ;  /* 0x00800000845c7984 */ /* 0x000fe80000000800 */
[----:B------:R-:W4:Y:S01]  /*1360*/  LDS R93, [R133+0x8000] ;  /* 0x00800000855d7984 */ /* 0x000f220000000800 */
[-C--:B--2---:R-:W-:Y:S03]  /*1370*/  HMMA.16816.F32 R32, R20, R82.reuse, R32 ;  /* 0x000000521420723c */ /* 0x084fe60000001820 */
[----:B------:R-:W-:Y:S04]  /*1380*/  LDS R88, [R122+0x8000] ;  /* 0x008000007a587984 */ /* 0x000fe80000000800 */
[----:B------:R-:W2:Y:S04]  /*1390*/  LDS R89, [R123+0x8000] ;  /* 0x008000007b597984 */ /* 0x000ea80000000800 */
[----:B------:R-:W-:Y:S04]  /*13a0*/  LDS R80, [R90+0x8000] ;  /* 0x008000005a507984 */ /* 0x000fe80000000800 */
[----:B------:R-:W5:Y:S01]  /*13b0*/  LDS R81, [R91+0x8000] ;  /* 0x008000005b517984 */ /* 0x000f620000000800 */
[-C--:B---3--:R-:W-:Y:S08]  /*13c0*/  HMMA.16816.F32 R72, R16, R82.reuse, R72 ;  /* 0x000000521048723c */ /* 0x088ff00000001848 */
[----:B-1----:R-:W-:Y:S01]  /*13d0*/  HMMA.16816.F32 R56, R12, R82, R56 ;  /* 0x000000520c38723c */ /* 0x002fe20000001838 */
[----:B------:R-:W-:-:S02]  /*13e0*/  LOP3.LUT R83, R129, 0x10, R144, 0x1e, !PT ;  /* 0x0000001081537812 */ /* 0x000fc400078e1e90 */
[----:B------:R-:W-:Y:S02]  /*13f0*/  LOP3.LUT R82, R129, 0x18, R144, 0x1e, !PT ;  /* 0x0000001881527812 */ /* 0x000fe400078e1e90 */
[----:B------:R-:W-:Y:S02]  /*1400*/  LOP3.LUT R147, R83, 0x1fffc0, R142, 0xf8, !PT ;  /* 0x001fffc053937812 */ /* 0x000fe400078ef88e */
[-C--:B------:R-:W-:Y:S01]  /*1410*/  LOP3.LUT R145, R140, R83.reuse, RZ, 0xfc, !PT ;  /* 0x000000538c917212 */ /* 0x080fe200078efcff */
[----:B----4-:R-:W-:Y:S01]  /*1420*/  HMMA.16816.F32 R60, R16, R92, R60 ;  /* 0x0000005c103c723c */ /* 0x010fe2000000183c */
[----:B------:R-:W-:Y:S01]  /*1430*/  LOP3.LUT R165, R149, R83, RZ, 0xfc, !PT ;  /* 0x0000005395a57212 */ /* 0x000fe200078efcff */
[--C-:B------:R-:W-:Y:S01]  /*1440*/  IMAD R147, R147, 0x2, R128.reuse ;  /* 0x0000000293937824 */ /* 0x100fe200078e0280 */
[----:B------:R-:W-:Y:S01]  /*1450*/  LOP3.LUT R163, R149, R82, RZ, 0xfc, !PT ;  /* 0x0000005295a37212 */ /* 0x000fe200078efcff */
[----:B------:R-:W-:-:S04]  /*1460*/  IMAD R145, R145, 0x2, R128 ;  /* 0x0000000291917824 */ /* 0x000fc800078e0280 */
[C---:B--2---:R-:W-:Y:S08]  /*1470*/  HMMA.16816.F32 R112, R16.reuse, R88, R112 ;  /* 0x000000581070723c */ /* 0x044ff00000001870 */
[----:B-----5:R-:W-:Y:S01]  /*1480*/  HMMA.16816.F32 R68, R16, R80, R68 ;  /* 0x000000501044723c */ /* 0x020fe20000001844 */
[--C-:B------:R-:W-:Y:S02]  /*1490*/  LOP3.LUT R17, R83, 0x3ffc0, R143.reuse, 0xf8, !PT ;  /* 0x0003ffc053117812 */ /* 0x100fe400078ef88f */
[----:B------:R-:W-:-:S02]  /*14a0*/  LOP3.LUT R143, R82, 0x3ffc0, R143, 0xf8, !PT ;  /* 0x0003ffc0528f7812 */ /* 0x000fc400078ef88f */
[----:B------:R-:W-:-:S03]  /*14b0*/  LOP3.LUT R19, R82, 0x1fffc0, R142, 0xf8, !PT ;  /* 0x001fffc052137812 */ /* 0x000fc600078ef88e */
[----:B------:R-:W-:Y:S01]  /*14c0*/  HMMA.16816.F32 R36, R84, R92, R36 ;  /* 0x0000005c5424723c */ /* 0x000fe20000001824 */
[--C-:B------:R-:W-:Y:S01]  /*14d0*/  IMAD R144, R143, 0x2, R128.reuse ;  /* 0x000000028f907824 */ /* 0x100fe200078e0280 */
[----:B------:R-:W-:Y:S01]  /*14e0*/  LOP3.LUT R143, R141, R82, RZ, 0xfc, !PT ;  /* 0x000000528d8f7212 */ /* 0x000fe200078efcff */
[----:B------:R-:W-:Y:S01]  /*14f0*/  IMAD R146, R19, 0x2, R128 ;  /* 0x0000000213927824 */ /* 0x000fe200078e0280 */
[----:B------:R-:W-:-:S03]  /*1500*/  LOP3.LUT R19, R138, R83, RZ, 0xfc, !PT ;  /* 0x000000538a137212 */ /* 0x000fc600078efcff */
[--C-:B------:R-:W-:Y:S01]  /*1510*/  IMAD R143, R143, 0x2, R128.reuse ;  /* 0x000000028f8f7824 */ /* 0x100fe200078e0280 */
[-C--:B------:R-:W-:Y:S08]  /*1520*/  HMMA.16816.F32 R76, R20, R92.reuse, R76 ;  /* 0x0000005c144c723c */ /* 0x080ff0000000184c */
[----:B------:R-:W-:Y:S01]  /*1530*/  HMMA.16816.F32 R44, R12, R92, R44 ;  /* 0x0000005c0c2c723c */ /* 0x000fe2000000182c */
[-C--:B------:R-:W-:Y:S01]  /*1540*/  LOP3.LUT R93, R141, R83.reuse, RZ, 0xfc, !PT ;  /* 0x000000538d5d7212 */ /* 0x080fe200078efcff */
[----:B------:R-:W-:Y:S01]  /*1550*/  IMAD R92, R17, 0x2, R128 ;  /* 0x00000002115c7824 */ /* 0x000fe200078e0280 */
[----:B------:R-:W-:-:S02]  /*1560*/  LOP3.LUT R141, R139, R83, RZ, 0xfc, !PT ;  /* 0x000000538b8d7212 */ /* 0x000fc400078efcff */
[-C--:B------:R-:W-:Y:S01]  /*1570*/  LOP3.LUT R139, R139, R82.reuse, RZ, 0xfc, !PT ;  /* 0x000000528b8b7212 */ /* 0x080fe200078efcff */
[--C-:B------:R-:W-:Y:S01]  /*1580*/  IMAD R93, R93, 0x2, R128.reuse ;  /* 0x000000025d5d7824 */ /* 0x100fe200078e0280 */
[-C--:B------:R-:W-:Y:S01]  /*1590*/  LOP3.LUT R17, R140, R82.reuse, RZ, 0xfc, !PT ;  /* 0x000000528c117212 */ /* 0x080fe200078efcff */
[C---:B------:R-:W-:Y:S01]  /*15a0*/  HMMA.16816.F32 R116, R20.reuse, R88, R116 ;  /* 0x000000581474723c */ /* 0x040fe20000001874 */
[--C-:B------:R-:W-:Y:S02]  /*15b0*/  IMAD R141, R141, 0x2, R128.reuse ;  /* 0x000000028d8d7824 */ /* 0x100fe400078e0280 */
[--C-:B------:R-:W-:Y:S02]  /*15c0*/  IMAD R140, R139, 0x2, R128.reuse ;  /* 0x000000028b8c7824 */ /* 0x100fe400078e0280 */
[--C-:B------:R-:W-:Y:S01]  /*15d0*/  IMAD R142, R17, 0x2, R128.reuse ;  /* 0x00000002118e7824 */ /* 0x100fe200078e0280 */
[----:B------:R-:W-:Y:S01]  /*15e0*/  LDS R18, [R141+0x8000] ;  /* 0x008000008d127984 */ /* 0x000fe20000000800 */
[--C-:B------:R-:W-:Y:S01]  /*15f0*/  IMAD R139, R19, 0x2, R128.reuse ;  /* 0x00000002138b7824 */ /* 0x100fe200078e0280 */
[----:B------:R-:W-:Y:S01]  /*1600*/  HMMA.16816.F32 R24, R20, R80, R24 ;  /* 0x000000501418723c */ /* 0x000fe20000001818 */
[----:B------:R-:W-:Y:S01]  /*1610*/  LOP3.LUT R21, R138, R82, RZ, 0xfc, !PT ;  /* 0x000000528a157212 */ /* 0x000fe200078efcff */
[----:B------:R-:W-:Y:S04]  /*1620*/  LDS R22, [R147+0x8000] ;  /* 0x0080000093167984 */ /* 0x000fe80000000800 */
[----:B------:R-:W-:Y:S01]  /*1630*/  IMAD R138, R21, 0x2, R128 ;  /* 0x00000002158a7824 */ /* 0x000fe200078e0280 */
[----:B------:R-:W-:Y:S01]  /*1640*/  LDS R23, [R146+0x8000] ;  /* 0x0080000092177984 */ /* 0x000fe20000000800 */
[C---:B------:R-:W-:Y:S03]  /*1650*/  HMMA.16816.F32 R28, R84.reuse, R88, R28 ;  /* 0x00000058541c723c */ /* 0x040fe6000000181c */
[----:B------:R-:W-:Y:S04]  /*1660*/  LDS R20, [R145+0x8000] ;  /* 0x0080000091147984 */ /* 0x000fe80000000800 */
[----:B------:R-:W-:Y:S01]  /*1670*/  LDS R21, [R142+0x8000] ;  /* 0x008000008e157984 */ /* 0x000fe20000000800 */
[----:B------:R-:W-:Y:S03]  /*1680*/  HMMA.16816.F32 R40, R84, R80, R40 ;  /* 0x000000505428723c */ /* 0x000fe60000001828 */
[----:B------:R-:W-:Y:S04]  /*1690*/  LDS R84, [R92] ;  /* 0x000000005c547984 */ /* 0x000fe80000000800 */
[----:B------:R-:W-:Y:S01]  /*16a0*/  LDS R86, [R144] ;  /* 0x0000000090567984 */ /* 0x000fe20000000800 */
[----:B------:R-:W-:Y:S01]  /*16b0*/  HMMA.16816.F32 R64, R12, R88, R64 ;  /* 0x000000580c40723c */ /* 0x000fe20000001840 */
[----:B------:R-:W-:-:S02]  /*16c0*/  LOP3.LUT R89, R160, R83, RZ, 0xfc, !PT ;  /* 0x00000053a0597212 */ /* 0x000fc400078efcff */
[----:B------:R-:W-:Y:S03]  /*16d0*/  LDS R85, [R93] ;  /* 0x000000005d557984 */ /* 0x000fe60000000800 */
[--C-:B------:R-:W-:Y:S01]  /*16e0*/  IMAD R89, R89, 0x2, R128.reuse ;  /* 0x0000000259597824 */ /* 0x100fe200078e0280 */
[----:B------:R-:W1:Y:S01]  /*16f0*/  LDS R87, [R143] ;  /* 0x000000008f577984 */ /* 0x000e620000000800 */
[----:B------:R-:W-:Y:S01]  /*1700*/  HMMA.16816.F32 R52, R12, R80, R52 ;  /* 0x000000500c34723c */ /* 0x000fe20000001834 */
[CC--:B------:R-:W-:Y:S02]  /*1710*/  LOP3.LUT R13, R161.reuse, R83.reuse, RZ, 0xfc, !PT ;  /* 0x00000053a10d7212 */ /* 0x0c0fe400078efcff */
[----:B------:R-:W2:Y:S01]  /*1720*/  LDS R19, [R140+0x8000] ;  /* 0x008000008c137984 */ /* 0x000ea20000000800 */
[-C--:B------:R-:W-:Y:S02]  /*1730*/  LOP3.LUT R15, R161, R82.reuse, RZ, 0xfc, !PT ;  /* 0x00000052a10f7212 */ /* 0x080fe400078efcff */
[-C--:B------:R-:W-:Y:S01]  /*1740*/  LOP3.LUT R81, R160, R82.reuse, RZ, 0xfc, !PT ;  /* 0x00000052a0517212 */ /* 0x080fe200078efcff */
[----:B------:R-:W-:Y:S01]  /*1750*/  LDS R16, [R139+0x8000] ;  /* 0x008000008b107984 */ /* 0x000fe20000000800 */
[-C--:B------:R-:W-:Y:S01]  /*1760*/  LOP3.LUT R12, R158, R83.reuse, RZ, 0xfc, !PT ;  /* 0x000000539e0c7212 */ /* 0x080fe200078efcff */
[--C-:B------:R-:W-:Y:S01]  /*1770*/  IMAD R88, R13, 0x2, R128.reuse ;  /* 0x000000020d587824 */ /* 0x100fe200078e0280 */
[----:B------:R-:W-:Y:S01]  /*1780*/  LOP3.LUT R161, R148, R83, RZ, 0xfc, !PT ;  /* 0x0000005394a17212 */ /* 0x000fe200078efcff */
[----:B------:R-:W3:Y:S01]  /*1790*/  LDS R17, [R138+0x8000] ;  /* 0x008000008a117984 */ /* 0x000ee20000000800 */
[----:B------:R-:W-:Y:S01]  /*17a0*/  LOP3.LUT R158, R158, R82, RZ, 0xfc, !PT ;  /* 0x000000529e9e7212 */ /* 0x000fe200078efcff */
[----:B------:R-:W-:-:S02]  /*17b0*/  IMAD R149, R15, 0x2, R128 ;  /* 0x000000020f957824 */ /* 0x000fc400078e0280 */
[----:B------:R-:W-:Y:S01]  /*17c0*/  LDS R80, [R88] ;  /* 0x0000000058507984 */ /* 0x000fe20000000800 */
[C---:B-1----:R-:W-:Y:S08]  /*17d0*/  HMMA.16816.F32 R36, R84.reuse, R22, R36 ;  /* 0x000000165424723c */ /* 0x042ff00000001824 */
[C---:B------:R-:W-:Y:S08]  /*17e0*/  HMMA.16816.F32 R28, R84.reuse, R20, R28 ;  /* 0x00000014541c723c */ /* 0x040ff0000000181c */
[C---:B--2---:R-:W-:Y:S08]  /*17f0*/  HMMA.16816.F32 R48, R84.reuse, R18, R48 ;  /* 0x000000125430723c */ /* 0x044ff00000001830 */
[----:B---3--:R-:W-:Y:S01]  /*1800*/  HMMA.16816.F32 R40, R84, R16, R40 ;  /* 0x000000105428723c */ /* 0x008fe20000001828 */
[----:B------:R-:W-:-:S02]  /*1810*/  LOP3.LUT R85, R159, R83, RZ, 0xfc, !PT ;  /* 0x000000539f557212 */ /* 0x000fc400078efcff */
[-C--:B------:R-:W-:Y:S02]  /*1820*/  LOP3.LUT R87, R159, R82.reuse, RZ, 0xfc, !PT ;  /* 0x000000529f577212 */ /* 0x080fe400078efcff */
[----:B------:R-:W-:Y:S01]  /*1830*/  LOP3.LUT R159, R148, R82, RZ, 0xfc, !PT ;  /* 0x00000052949f7212 */ /* 0x000fe200078efcff */
[--C-:B------:R-:W-:Y:S01]  /*1840*/  IMAD R148, R81, 0x2, R128.reuse ;  /* 0x0000000251947824 */ /* 0x100fe200078e0280 */
[----:B------:R-:W-:Y:S01]  /*1850*/  LDS R82, [R149] ;  /* 0x0000000095527984 */ /* 0x000fe20000000800 */
[--C-:B------:R-:W-:Y:S02]  /*1860*/  IMAD R84, R85, 0x2, R128.reuse ;  /* 0x0000000255547824 */ /* 0x100fe400078e0280 */
[--C-:B------:R-:W-:Y:S01]  /*1870*/  IMAD R86, R87, 0x2, R128.reuse ;  /* 0x0000000257567824 */ /* 0x100fe200078e0280 */
[----:B------:R-:W-:Y:S01]  /*1880*/  LDS R81, [R89] ;  /* 0x0000000059517984 */ /* 0x000fe20000000800 */
[--C-:B------:R-:W-:Y:S02]  /*1890*/  IMAD R85, R12, 0x2, R128.reuse ;  /* 0x000000020c557824 */ /* 0x100fe400078e0280 */
[--C-:B------:R-:W-:Y:S01]  /*18a0*/  IMAD R87, R158, 0x2, R128.reuse ;  /* 0x000000029e577824 */ /* 0x100fe200078e0280 */
[----:B------:R-:W1:Y:S04]  /*18b0*/  LDS R83, [R148] ;  /* 0x0000000094537984 */ /* 0x000e680000000800 */
[----:B------:R-:W-:Y:S04]  /*18c0*/  LDS R12, [R84] ;  /* 0x00000000540c7984 */ /* 0x000fe80000000800 */
[----:B------:R-:W-:Y:S04]  /*18d0*/  LDS R14, [R86] ;  /* 0x00000000560e7984 */ /* 0x000fe80000000800 */
[----:B------:R-:W-:Y:S04]  /*18e0*/  LDS R13, [R85] ;  /* 0x00000000550d7984 */ /* 0x000fe80000000800 */
[----:B------:R-:W2:Y:S01]  /*18f0*/  LDS R15, [R87] ;  /* 0x00000000570f7984 */ /* 0x000ea20000000800 */
[C---:B-1----:R-:W-:Y:S08]  /*1900*/  HMMA.16816.F32 R76, R80.reuse, R22, R76 ;  /* 0x00000016504c723c */ /* 0x042ff0000000184c */
[C---:B------:R-:W-:Y:S08]  /*1910*/  HMMA.16816.F32 R116, R80.reuse, R20, R116 ;  /* 0x000000145074723c */ /* 0x040ff00000001874 */
[C---:B------:R-:W-:Y:S08]  /*1920*/  HMMA.16816.F32 R32, R80.reuse, R18, R32 ;  /* 0x000000125020723c */ /* 0x040ff00000001820 */
[----:B------:R-:W-:Y:S01]  /*1930*/  HMMA.16816.F32 R24, R80, R16, R24 ;  /* 0x000000105018723c */ /* 0x000fe20000001818 */
[----:B------:R-:W-:-:S02]  /*1940*/  IMAD R80, R165, 0x2, R128 ;  /* 0x00000002a5507824 */ /* 0x000fc400078e0280 */
[--C-:B------:R-:W-:Y:S02]  /*1950*/  IMAD R82, R163, 0x2, R128.reuse ;  /* 0x00000002a3527824 */ /* 0x100fe400078e0280 */
[--C-:B------:R-:W-:Y:S02]  /*1960*/  IMAD R81, R161, 0x2, R128.reuse ;  /* 0x00000002a1517824 */ /* 0x100fe400078e0280 */
[----:B------:R-:W-:Y:S01]  /*1970*/  IMAD R83, R159, 0x2, R128 ;  /* 0x000000029f537824 */ /* 0x000fe200078e0280 */
[C---:B--2---:R-:W-:Y:S08]  /*1980*/  HMMA.16816.F32 R60, R12.reuse, R22, R60 ;  /* 0x000000160c3c723c */ /* 0x044ff0000000183c */
[C---:B------:R-:W-:Y:S08]  /*1990*/  HMMA.16816.F32 R112, R12.reuse, R20, R112 ;  /* 0x000000140c70723c */ /* 0x040ff00000001870 */
[C---:B------:R-:W-:Y:S08]  /*19a0*/  HMMA.16816.F32 R72, R12.reuse, R18, R72 ;  /* 0x000000120c48723c */ /* 0x040ff00000001848 */
[----:B------:R-:W-:Y:S01]  /*19b0*/  HMMA.16816.F32 R68, R12, R16, R68 ;  /* 0x000000100c44723c */ /* 0x000fe20000001844 */
[----:B------:R-:W-:Y:S04]  /*19c0*/  LDS R12, [R80] ;  /* 0x00000000500c7984 */ /* 0x000fe80000000800 */
[----:B------:R-:W-:Y:S04]  /*19d0*/  LDS R14, [R82] ;  /* 0x00000000520e7984 */ /* 0x000fe80000000800 */
[----:B------:R-:W-:Y:S04]  /*19e0*/  LDS R13, [R81] ;  /* 0x00000000510d7984 */ /* 0x000fe80000000800 */
[----:B------:R-:W1:Y:S01]  /*19f0*/  LDS R15, [R83] ;  /* 0x00000000530f7984 */ /* 0x000e620000000800 */
[----:B------:R-:W-:-:S04]  /*1a00*/  DEPBAR.LE SB0, 0x2 ;  /* 0x000080800000791a */ /* 0x000fc80000000000 */
[C---:B-1----:R-:W-:Y:S08]  /*1a10*/  HMMA.16816.F32 R44, R12.reuse, R22, R44 ;  /* 0x000000160c2c723c */ /* 0x042ff0000000182c */
[C---:B------:R-:W-:Y:S08]  /*1a20*/  HMMA.16816.F32 R64, R12.reuse, R20, R64 ;  /* 0x000000140c40723c */ /* 0x040ff00000001840 */
[C---:B------:R-:W-:Y:S08]  /*1a30*/  HMMA.16816.F32 R56, R12.reuse, R18, R56 ;  /* 0x000000120c38723c */ /* 0x040ff00000001838 */
[----:B------:R-:W-:Y:S01]  /*1a40*/  HMMA.16816.F32 R52, R12, R16, R52 ;  /* 0x000000100c34723c */ /* 0x000fe20000001834 */
[----:B------:R-:W-:Y:S06]  /*1a50*/  BAR.SYNC.DEFER_BLOCKING 0x0 ;  /* 0x0000000000007b1d */ /* 0x000fec0000010000 */
[----:B------:R-:W-:-:S13]  /*1a60*/  @P0 BRA `(.L_x_2) ;  /* 0x0000000000480947 */ /* 0x000fda0003800000 */
[----:B------:R-:W1:Y:S01]  /*1a70*/  LDC.64 R16, c[0x0][0x380] ;  /* 0x0000e000ff107b82 */ /* 0x000e620000000a00 */
[----:B------:R-:W-:Y:S02]  /*1a80*/  VIADD R19, R134, 0x20 ;  /* 0x0000002086137836 */ /* 0x000fe40000000000 */
[----:B------:R-:W-:Y:S02]  /*1a90*/  VIADD R15, R135, 0x20 ;  /* 0x00000020870f7836 */ /* 0x000fe40000000000 */
[----:B------:R-:W-:-:S03]  /*1aa0*/  VIADD R21, R136, 0x20 ;  /* 0x0000002088157836 */ /* 0x000fc60000000000 */
[----:B------:R-:W2:Y:S01]  /*1ab0*/  LDC.64 R12, c[0x0][0x388] ;  /* 0x0000e200ff0c7b82 */ /* 0x000ea20000000a00 */
[----:B-1----:R-:W-:-:S04]  /*1ac0*/  IMAD.WIDE.U32 R18, R19, 0x2, R16 ;  /* 0x0000000213127825 */ /* 0x002fc800078e0010 */
[----:B------:R-:W-:Y:S01]  /*1ad0*/  IMAD.WIDE.U32 R16, R15, 0x2, R16 ;  /* 0x000000020f107825 */ /* 0x000fe200078e0010 */
[----:B------:R-:W-:Y:S01]  /*1ae0*/  @!PT LDS RZ, [RZ] ;  /* 0x00000000fffff984 */ /* 0x000fe20000000800 */
[----:B------:R-:W-:Y:S01]  /*1af0*/  @!PT LDS RZ, [RZ] ;  /* 0x00000000fffff984 */ /* 0x000fe20000000800 */
[----:B------:R-:W-:Y:S01]  /*1b00*/  @!PT LDS RZ, [RZ] ;  /* 0x00000000fffff984 */ /* 0x000fe20000000800 */
[----:B------:R1:W-:Y:S03]  /*1b10*/  LDGSTS.E.BYPASS.128 [R124], desc[UR10][R18.64] ;  /* 0x00000000127c7fae */ /* 0x0003e6000b98180a */
[----:B------:R-:W-:Y:S01]  /*1b20*/  VIADD R15, R137, 0x20 ;  /* 0x00000020890f7836 */ /* 0x000fe20000000000 */
[----:B------:R1:W-:Y:S03]  /*1b30*/  LDGSTS.E.BYPASS.128 [R121], desc[UR10][R16.64] ;  /* 0x0000000010797fae */ /* 0x0003e6000b98180a */
[----:B--2---:R-:W-:-:S04]  /*1b40*/  IMAD.WIDE.U32 R14, R15, 0x2, R12 ;  /* 0x000000020f0e7825 */ /* 0x004fc800078e000c */
[----:B------:R-:W-:Y:S01]  /*1b50*/  IMAD.WIDE.U32 R12, R21, 0x2, R12 ;  /* 0x00000002150c7825 */ /* 0x000fe200078e000c */
[----:B------:R1:W-:Y:S04]  /*1b60*/  LDGSTS.E.BYPASS.128 [R120], desc[UR10][R14.64] ;  /* 0x000000000e787fae */ /* 0x0003e8000b98180a */
[----:B------:R1:W-:Y:S04]  /*1b70*/  LDGSTS.E.BYPASS.128 [R3], desc[UR10][R12.64] ;  /* 0x000000000c037fae */ /* 0x0003e8000b98180a */
[----:B------:R-:W0:Y:S02]  /*1b80*/  LDGDEPBAR ;  /* 0x00000000000079af */ /* 0x000e240000000000 */
.L_x_2:
[----:B-1----:R-:W-:Y:S01]  /*1b90*/  LDS R18, [R132+0xa000] ;  /* 0x00a0000084127984 */ /* 0x002fe20000000800 */
[----:B------:R-:W-:-:S03]  /*1ba0*/  UIADD3 UR8, UPT, UPT, UR6, 0x2, URZ ;  /* 0x0000000206087890 */ /* 0x000fc6000fffe0ff */
[----:B------:R-:W-:Y:S03]  /*1bb0*/  LDS R19, [R133+0xa000] ;  /* 0x00a0000085137984 */ /* 0x000fe60000000800 */
[----:B------:R-:W-:Y:S01]  /*1bc0*/  ISETP.LE.AND P0, PT, R125, UR8, PT ;  /* 0x000000087d007c0c */ /* 0x000fe2000bf03270 */
[----:B------:R-:W-:Y:S04]  /*1bd0*/  LDS R16, [R122+0xa000] ;  /* 0x00a000007a107984 */ /* 0x000fe80000000800 */
[----:B------:R-:W-:Y:S04]  /*1be0*/  LDS R17, [R123+0xa000] ;  /* 0x00a000007b117984 */ /* 0x000fe80000000800 */
[----:B------:R-:W-:Y:S04]  /*1bf0*/  LDS R14, [R95+0xa000] ;  /* 0x00a000005f0e7984 */ /* 0x000fe80000000800 */
[----:B------:R-:W-:Y:S04]  /*1c00*/  LDS R20, [R108+0x2000] ;  /* 0x002000006c147984 */ /* 0x000fe80000000800 */
[----:B------:R-:W-:Y:S04]  /*1c10*/  LDS R22, [R110+0x2000] ;  /* 0x002000006e167984 */ /* 0x000fe80000000800 */
[----:B------:R-:W-:Y:S04]  /*1c20*/  LDS R21, [R109+0x2000] ;  /* 0x002000006d157984 */ /* 0x000fe80000000800 */
[----:B------:R-:W1:Y:S04]  /*1c30*/  LDS R23, [R111+0x2000] ;  /* 0x002000006f177984 */ /* 0x000e680000000800 */
[----:B------:R-:W2:Y:S04]  /*1c40*/  LDS R15, [R94+0xa000] ;  /* 0x00a000005e0f7984 */ /* 0x000ea80000000800 */
[----:B------:R-:W-:Y:S04]  /*1c50*/  LDS R12, [R90+0xa000] ;  /* 0x00a000005a0c7984 */ /* 0x000fe80000000800 */
[----:B------:R-:W3:Y:S01]  /*1c60*/  LDS R13, [R91+0xa000] ;  /* 0x00a000005b0d7984 */ /* 0x000ee20000000800 */
[C---:B-1----:R-:W-:Y:S08]  /*1c70*/  HMMA.16816.F32 R36, R20.reuse, R18, R36 ;  /* 0x000000121424723c */ /* 0x042ff00000001824 */
[C---:B------:R-:W-:Y:S08]  /*1c80*/  HMMA.16816.F32 R28, R20.reuse, R16, R28 ;  /* 0x00000010141c723c */ /* 0x040ff0000000181c */
[C---:B--2---:R-:W-:Y:S08]  /*1c90*/  HMMA.16816.F32 R48, R20.reuse, R14, R48 ;  /* 0x0000000e1430723c */ /* 0x044ff00000001830 */
[----:B---3--:R-:W-:Y:S01]  /*1ca0*/  HMMA.16816.F32 R40, R20, R12, R40 ;  /* 0x0000000c1428723c */ /* 0x008fe20000001828 */
[----:B------:R-:W-:Y:S04]  /*1cb0*/  LDS R20, [R104+0x2000] ;  /* 0x0020000068147984 */ /* 0x000fe80000000800 */
[----:B------:R-:W-:Y:S04]  /*1cc0*/  LDS R22, [R106+0x2000] ;  /* 0x002000006a167984 */ /* 0x000fe80000000800 */
[----:B------:R-:W-:Y:S04]  /*1cd0*/  LDS R21, [R105+0x2000] ;  /* 0x0020000069157984 */ /* 0x000fe80000000800 */
[----:B------:R-:W1:Y:S02]  /*1ce0*/  LDS R23, [R107+0x2000] ;  /* 0x002000006b177984 */ /* 0x000e640000000800 */
[C---:B-1----:R-:W-:Y:S08]  /*1cf0*/  HMMA.16816.F32 R76, R20.reuse, R18, R76 ;  /* 0x00000012144c723c */ /* 0x042ff0000000184c */
[C---:B------:R-:W-:Y:S08]  /*1d00*/  HMMA.16816.F32 R116, R20.reuse, R16, R116 ;  /* 0x000000101474723c */ /* 0x040ff00000001874 */
[C---:B------:R-:W-:Y:S08]  /*1d10*/  HMMA.16816.F32 R32, R20.reuse, R14, R32 ;  /* 0x0000000e1420723c */ /* 0x040ff00000001820 */
[----:B------:R-:W-:Y:S01]  /*1d20*/  HMMA.16816.F32 R24, R20, R12, R24 ;  /* 0x0000000c1418723c */ /* 0x000fe20000001818 */
        /* <DEDUP_REMOVED lines=12> */
[C---:B-1----:R-:W-:Y:S02]  /*1df0*/  HMMA.16816.F32 R44, R20.reuse, R18, R44 ;  /* 0x00000012142c723c */ /* 0x042fe4000000182c */
[----:B------:R-:W-:Y:S04]  /*1e00*/  LDS R18, [R147+0xa000] ;  /* 0x00a0000093127984 */ /* 0x000fe80000000800 */
[----:B------:R-:W-:Y:S02]  /*1e10*/  LDS R19, [R146+0xa000] ;  /* 0x00a0000092137984 */ /* 0x000fe40000000800 */
[C---:B------:R-:W-:Y:S02]  /*1e20*/  HMMA.16816.F32 R64, R20.reuse, R16, R64 ;  /* 0x000000101440723c */ /* 0x040fe40000001840 */
[----:B------:R-:W-:Y:S04]  /*1e30*/  LDS R16, [R145+0xa000] ;  /* 0x00a0000091107984 */ /* 0x000fe80000000800 */
[----:B------:R-:W-:Y:S02]  /*1e40*/  LDS R17, [R142+0xa000] ;  /* 0x00a000008e117984 */ /* 0x000fe40000000800 */
[C---:B------:R-:W-:Y:S02]  /*1e50*/  HMMA.16816.F32 R56, R20.reuse, R14, R56 ;  /* 0x0000000e1438723c */ /* 0x040fe40000001838 */
[----:B------:R-:W-:Y:S04]  /*1e60*/  LDS R14, [R141+0xa000] ;  /* 0x00a000008d0e7984 */ /* 0x000fe80000000800 */
[----:B------:R-:W-:Y:S02]  /*1e70*/  LDS R15, [R140+0xa000] ;  /* 0x00a000008c0f7984 */ /* 0x000fe40000000800 */
[----:B------:R-:W-:Y:S02]  /*1e80*/  HMMA.16816.F32 R52, R20, R12, R52 ;  /* 0x0000000c1434723c */ /* 0x000fe40000001834 */
[----:B------:R-:W-:Y:S04]  /*1e90*/  LDS R20, [R92+0x2000] ;  /* 0x002000005c147984 */ /* 0x000fe80000000800 */
[----:B------:R-:W-:Y:S04]  /*1ea0*/  LDS R22, [R144+0x2000] ;  /* 0x0020000090167984 */ /* 0x000fe80000000800 */
[----:B------:R-:W-:Y:S04]  /*1eb0*/  LDS R21, [R93+0x2000] ;  /* 0x002000005d157984 */ /* 0x000fe80000000800 */
[----:B------:R-:W1:Y:S04]  /*1ec0*/  LDS R23, [R143+0x2000] ;  /* 0x002000008f177984 */ /* 0x000e680000000800 */
[----:B------:R-:W-:Y:S04]  /*1ed0*/  LDS R12, [R139+0xa000] ;  /* 0x00a000008b0c7984 */ /* 0x000fe80000000800 */
[----:B------:R-:W2:Y:S01]  /*1ee0*/  LDS R13, [R138+0xa000] ;  /* 0x00a000008a0d7984 */ /* 0x000ea20000000800 */
[C---:B-1----:R-:W-:Y:S08]  /*1ef0*/  HMMA.16816.F32 R36, R20.reuse, R18, R36 ;  /* 0x000000121424723c */ /* 0x042ff00000001824 */
[C---:B------:R-:W-:Y:S08]  /*1f00*/  HMMA.16816.F32 R28, R20.reuse, R16, R28 ;  /* 0x00000010141c723c */ /* 0x040ff0000000181c */
[C---:B------:R-:W-:Y:S08]  /*1f10*/  HMMA.16816.F32 R48, R20.reuse, R14, R48 ;  /* 0x0000000e1430723c */ /* 0x040ff00000001830 */
[----:B--2---:R-:W-:Y:S01]  /*1f20*/  HMMA.16816.F32 R40, R20, R12, R40 ;  /* 0x0000000c1428723c */ /* 0x004fe20000001828 */
        /* <DEDUP_REMOVED lines=19> */
[----:B------:R-:W1:Y:S01]  /*2060*/  LDS R23, [R83+0x2000] ;  /* 0x0020000053177984 */ /* 0x000e620000000800 */
        /* <DEDUP_REMOVED lines=25> */
.L_x_3:
[----:B-1----:R-:W-:Y:S01]  /*2200*/  LDS R18, [R132+0xc000] ;  /* 0x00c0000084127984 */ /* 0x002fe20000000800 */
[----:B------:R-:W-:Y:S02]  /*2210*/  UIADD3 UR8, UPT, UPT, UR6, 0x3, URZ ;  /* 0x0000000306087890 */ /* 0x000fe4000fffe0ff */
[----:B------:R-:W-:Y:S01]  /*2220*/  UIADD3 UR6, UPT, UPT, UR6, 0x4, URZ ;  /* 0x0000000406067890 */ /* 0x000fe2000fffe0ff */
        /* <DEDUP_REMOVED lines=77> */
[C---:B-1----:R-:W-:Y:S01]  /*2700*/  HMMA.16816.F32 R64, R20.reuse, R16, R64 ;  /* 0x000000101440723c */ /* 0x042fe20000001840 */
[----:B------:R-:W1:Y:S07]  /*2710*/  @!P0 LDC.64 R16, c[0x0][0x380] ;  /* 0x0000e000ff108b82 */ /* 0x000e6e0000000a00 */
[C---:B------:R-:W-:Y:S01]  /*2720*/  HMMA.16816.F32 R52, R20.reuse, R12, R52 ;  /* 0x0000000c1434723c */ /* 0x040fe20000001834 */
[----:B------:R-:W2:Y:S07]  /*2730*/  @!P0 LDC.64 R12, c[0x0][0x388] ;  /* 0x0000e200ff0c8b82 */ /* 0x000eae0000000a00 */
[----:B------:R-:W-:Y:S01]  /*2740*/  HMMA.16816.F32 R44, R20, R18, R44 ;  /* 0x00000012142c723c */ /* 0x000fe2000000182c */
[----:B------:R-:W-:-:S02]  /*2750*/  @!P0 VIADD R19, R135, 0x60 ;  /* 0x0000006087138836 */ /* 0x000fc40000000000 */
[----:B------:R-:W-:-:S05]  /*2760*/  VIADD R135, R135, 0x80 ;  /* 0x0000008087877836 */ /* 0x000fca0000000000 */
[----:B------:R-:W-:Y:S01]  /*2770*/  HMMA.16816.F32 R56, R20, R14, R56 ;  /* 0x0000000e1438723c */ /* 0x000fe20000001838 */
[----:B------:R-:W-:Y:S02]  /*2780*/  @!P0 VIADD R15, R134, 0x60 ;  /* 0x00000060860f8836 */ /* 0x000fe40000000000 */
[----:B-1----:R-:W-:-:S04]  /*2790*/  @!P0 IMAD.WIDE.U32 R18, R19, 0x2, R16 ;  /* 0x0000000213128825 */ /* 0x002fc800078e0010 */
[----:B------:R-:W-:Y:S01]  /*27a0*/  @!P0 IMAD.WIDE.U32 R14, R15, 0x2, R16 ;  /* 0x000000020f0e8825 */ /* 0x000fe200078e0010 */
[----:B------:R-:W-:Y:S03]  /*27b0*/  BAR.SYNC.DEFER_BLOCKING 0x0 ;  /* 0x0000000000007b1d */ /* 0x000fe60000010000 */
[----:B------:R-:W-:Y:S02]  /*27c0*/  @!P0 VIADD R17, R137, 0x60 ;  /* 0x0000006089118836 */ /* 0x000fe40000000000 */
[----:B------:R-:W-:Y:S02]  /*27d0*/  @!P0 VIADD R21, R136, 0x60 ;  /* 0x0000006088158836 */ /* 0x000fe40000000000 */
[----:B--2---:R-:W-:-:S04]  /*27e0*/  @!P0 IMAD.WIDE.U32 R16, R17, 0x2, R12 ;  /* 0x0000000211108825 */ /* 0x004fc800078e000c */
[----:B------:R-:W-:-:S04]  /*27f0*/  @!P0 IMAD.WIDE.U32 R20, R21, 0x2, R12 ;  /* 0x0000000215148825 */ /* 0x000fc800078e000c */
[----:B------:R-:W-:Y:S02]  /*2800*/  VIADD R137, R137, 0x80 ;  /* 0x0000008089897836 */ /* 0x000fe40000000000 */
[----:B------:R-:W-:Y:S02]  /*2810*/  VIADD R136, R136, 0x80 ;  /* 0x0000008088887836 */ /* 0x000fe40000000000 */
[----:B------:R-:W-:Y:S01]  /*2820*/  VIADD R134, R134, 0x80 ;  /* 0x0000008086867836 */ /* 0x000fe20000000000 */
[----:B------:R-:W-:Y:S01]  /*2830*/  @!PT LDS RZ, [RZ] ;  /* 0x00000000fffff984 */ /* 0x000fe20000000800 */
[----:B------:R-:W-:Y:S01]  /*2840*/  @!PT LDS RZ, [RZ] ;  /* 0x00000000fffff984 */ /* 0x000fe20000000800 */
[----:B------:R-:W-:Y:S01]  /*2850*/  @!PT LDS RZ, [RZ] ;  /* 0x00000000fffff984 */ /* 0x000fe20000000800 */
[----:B------:R1:W-:Y:S04]  /*2860*/  @!P0 LDGSTS.E.BYPASS.128 [R8], desc[UR10][R14.64] ;  /* 0x000000000e088fae */ /* 0x0003e8000b98180a */
[----:B------:R-:W-:Y:S04]  /*2870*/  @!P0 LDGSTS.E.BYPASS.128 [R9], desc[UR10][R18.64] ;  /* 0x0000000012098fae */ /* 0x000fe8000b98180a */
[----:B------:R2:W-:Y:S04]  /*2880*/  @!P0 LDGSTS.E.BYPASS.128 [R10], desc[UR10][R16.64] ;  /* 0x00000000100a8fae */ /* 0x0005e8000b98180a */
[----:B------:R3:W-:Y:S01]  /*2890*/  @!P0 LDGSTS.E.BYPASS.128 [R11], desc[UR10][R20.64] ;  /* 0x00000000140b8fae */ /* 0x0007e2000b98180a */
[----:B------:R-:W-:-:S03]  /*28a0*/  ISETP.LE.AND P0, PT, R130, UR7, PT ;  /* 0x0000000782007c0c */ /* 0x000fc6000bf03270 */
[----:B------:R-:W-:Y:S04]  /*28b0*/  LDS R132, [R132+0xe000] ;  /* 0x00e0000084847984 */ /* 0x000fe80000000800 */
[----:B------:R-:W-:Y:S04]  /*28c0*/  LDS R133, [R133+0xe000] ;  /* 0x00e0000085857984 */ /* 0x000fe80000000800 */
[----:B------:R-:W-:Y:S04]  /*28d0*/  LDS R122, [R122+0xe000] ;  /* 0x00e000007a7a7984 */ /* 0x000fe80000000800 */
[----:B------:R-:W-:Y:S04]  /*28e0*/  LDS R123, [R123+0xe000] ;  /* 0x00e000007b7b7984 */ /* 0x000fe80000000800 */
[----:B------:R-:W-:Y:S04]  /*28f0*/  LDS R12, [R95+0xe000] ;  /* 0x00e000005f0c7984 */ /* 0x000fe80000000800 */
[----:B------:R-:W-:Y:S04]  /*2900*/  LDS R13, [R94+0xe000] ;  /* 0x00e000005e0d7984 */ /* 0x000fe80000000800 */
[----:B-1----:R-:W-:Y:S04]  /*2910*/  LDS R14, [R90+0xe000] ;  /* 0x00e000005a0e7984 */ /* 0x002fe80000000800 */
[----:B------:R-:W-:Y:S04]  /*2920*/  LDS R108, [R108+0x6000] ;  /* 0x006000006c6c7984 */ /* 0x000fe80000000800 */
[----:B------:R-:W-:Y:S04]  /*2930*/  LDS R110, [R110+0x6000] ;  /* 0x006000006e6e7984 */ /* 0x000fe80000000800 */
[----:B------:R-:W-:Y:S04]  /*2940*/  LDS R109, [R109+0x6000] ;  /* 0x006000006d6d7984 */ /* 0x000fe80000000800 */
[----:B------:R-:W1:Y:S04]  /*2950*/  LDS R111, [R111+0x6000] ;  /* 0x006000006f6f7984 */ /* 0x000e680000000800 */
[----:B------:R-:W-:Y:S04]  /*2960*/  LDS R104, [R104+0x6000] ;  /* 0x0060000068687984 */ /* 0x000fe80000000800 */
[----:B------:R-:W-:Y:S04]  /*2970*/  LDS R106, [R106+0x6000] ;  /* 0x006000006a6a7984 */ /* 0x000fe80000000800 */
[----:B------:R-:W-:Y:S04]  /*2980*/  LDS R105, [R105+0x6000] ;  /* 0x0060000069697984 */ /* 0x000fe80000000800 */
[----:B------:R-:W4:Y:S04]  /*2990*/  LDS R107, [R107+0x6000] ;  /* 0x006000006b6b7984 */ /* 0x000f280000000800 */
[----:B------:R-:W-:Y:S04]  /*29a0*/  LDS R100, [R100+0x6000] ;  /* 0x0060000064647984 */ /* 0x000fe80000000800 */
[----:B------:R-:W-:Y:S04]  /*29b0*/  LDS R102, [R102+0x6000] ;  /* 0x0060000066667984 */ /* 0x000fe80000000800 */
[----:B------:R-:W-:Y:S04]  /*29c0*/  LDS R101, [R101+0x6000] ;  /* 0x0060000065657984 */ /* 0x000fe80000000800 */
[----:B------:R-:W5:Y:S04]  /*29d0*/  LDS R103, [R103+0x6000] ;  /* 0x0060000067677984 */ /* 0x000f680000000800 */
[----:B------:R-:W-:Y:S04]  /*29e0*/  LDS R96, [R96+0x6000] ;  /* 0x0060000060607984 */ /* 0x000fe80000000800 */
[----:B------:R-:W-:Y:S01]  /*29f0*/  LDS R98, [R98+0x6000] ;  /* 0x0060000062627984 */ /* 0x000fe20000000800 */
[C---:B-1----:R-:W-:Y:S03]  /*2a00*/  HMMA.16816.F32 R36, R108.reuse, R132, R36 ;  /* 0x000000846c24723c */ /* 0x042fe60000001824 */
[----:B------:R-:W-:Y:S04]  /*2a10*/  LDS R97, [R97+0x6000] ;  /* 0x0060000061617984 */ /* 0x000fe80000000800 */
[----:B------:R-:W1:Y:S01]  /*2a20*/  LDS R99, [R99+0x6000] ;  /* 0x0060000063637984 */ /* 0x000e620000000800 */
[----:B------:R-:W-:Y:S03]  /*2a30*/  HMMA.16816.F32 R28, R108, R122, R28 ;  /* 0x0000007a6c1c723c */ /* 0x000fe6000000181c */
[----:B------:R-:W3:Y:S04]  /*2a40*/  LDS R15, [R91+0xe000] ;  /* 0x00e000005b0f7984 */ /* 0x000ee80000000800 */
[----:B--2---:R-:W-:Y:S01]  /*2a50*/  LDS R16, [R147+0xe000] ;  /* 0x00e0000093107984 */ /* 0x004fe20000000800 */
[C---:B----4-:R-:W-:Y:S03]  /*2a60*/  HMMA.16816.F32 R76, R104.reuse, R132, R76 ;  /* 0x00000084684c723c */ /* 0x050fe6000000184c */
[----:B------:R-:W-:Y:S04]  /*2a70*/  LDS R17, [R146+0xe000] ;  /* 0x00e0000092117984 */ /* 0x000fe80000000800 */
[----:B------:R-:W-:Y:S01]  /*2a80*/  LDS R18, [R145+0xe000] ;  /* 0x00e0000091127984 */ /* 0x000fe20000000800 */
[----:B------:R-:W-:Y:S03]  /*2a90*/  HMMA.16816.F32 R116, R104, R122, R116 ;  /* 0x0000007a6874723c */ /* 0x000fe60000001874 */
[----:B------:R-:W-:Y:S04]  /*2aa0*/  LDS R92, [R92+0x6000] ;  /* 0x006000005c5c7984 */ /* 0x000fe80000000800 */
[----:B------:R-:W-:Y:S01]  /*2ab0*/  LDS R94, [R144+0x6000] ;  /* 0x00600000905e7984 */ /* 0x000fe20000000800 */
[C---:B-----5:R-:W-:Y:S03]  /*2ac0*/  HMMA.16816.F32 R60, R100.reuse, R132, R60 ;  /* 0x00000084643c723c */ /* 0x060fe6000000183c */
[----:B------:R-:W-:Y:S04]  /*2ad0*/  LDS R93, [R93+0x6000] ;  /* 0x006000005d5d7984 */ /* 0x000fe80000000800 */
[----:B------:R-:W2:Y:S01]  /*2ae0*/  LDS R95, [R143+0x6000] ;  /* 0x006000008f5f7984 */ /* 0x000ea20000000800 */
[----:B------:R-:W-:Y:S03]  /*2af0*/  HMMA.16816.F32 R112, R100, R122, R112 ;  /* 0x0000007a6470723c */ /* 0x000fe60000001870 */
[----:B------:R-:W-:Y:S04]  /*2b00*/  LDS R88, [R88+0x6000] ;  /* 0x0060000058587984 */ /* 0x000fe80000000800 */
[----:B------:R-:W-:Y:S01]  /*2b10*/  LDS R90, [R149+0x6000] ;  /* 0x00600000955a7984 */ /* 0x000fe20000000800 */
[C---:B-1----:R-:W-:Y:S03]  /*2b20*/  HMMA.16816.F32 R44, R96.reuse, R132, R44 ;  /* 0x00000084602c723c */ /* 0x042fe6000000182c */
[----:B------:R-:W-:Y:S04]  /*2b30*/  LDS R89, [R89+0x6000] ;  /* 0x0060000059597984 */ /* 0x000fe80000000800 */
[----:B------:R-:W1:Y:S01]  /*2b40*/  LDS R91, [R148+0x6000] ;  /* 0x00600000945b7984 */ /* 0x000e620000000800 */
[----:B------:R-:W-:Y:S03]  /*2b50*/  HMMA.16816.F32 R64, R96, R122, R64 ;  /* 0x0000007a6040723c */ /* 0x000fe60000001840 */
[----:B------:R-:W-:Y:S04]  /*2b60*/  LDS R84, [R84+0x6000] ;  /* 0x0060000054547984 */ /* 0x000fe80000000800 */
[----:B------:R-:W-:Y:S01]  /*2b70*/  LDS R86, [R86+0x6000] ;  /* 0x0060000056567984 */ /* 0x000fe20000000800 */
[-C--:B------:R-:W-:Y:S03]  /*2b80*/  HMMA.16816.F32 R48, R108, R12.reuse, R48 ;  /* 0x0000000c6c30723c */ /* 0x080fe60000001830 */
[----:B------:R-:W-:Y:S04]  /*2b90*/  LDS R85, [R85+0x6000] ;  /* 0x0060000055557984 */ /* 0x000fe80000000800 */
[----:B------:R-:W4:Y:S01]  /*2ba0*/  LDS R87, [R87+0x6000] ;  /* 0x0060000057577984 */ /* 0x000f220000000800 */
[-C--:B------:R-:W-:Y:S03]  /*2bb0*/  HMMA.16816.F32 R32, R104, R12.reuse, R32 ;  /* 0x0000000c6820723c */ /* 0x080fe60000001820 */
[----:B------:R-:W-:Y:S04]  /*2bc0*/  LDS R80, [R80+0x6000] ;  /* 0x0060000050507984 */ /* 0x000fe80000000800 */
[----:B------:R-:W-:Y:S01]  /*2bd0*/  LDS R82, [R82+0x6000] ;  /* 0x0060000052527984 */ /* 0x000fe20000000800 */
[-C--:B------:R-:W-:Y:S03]  /*2be0*/  HMMA.16816.F32 R72, R100, R12.reuse, R72 ;  /* 0x0000000c6448723c */ /* 0x080fe60000001848 */
[----:B------:R-:W-:Y:S04]  /*2bf0*/  LDS R81, [R81+0x6000] ;  /* 0x0060000051517984 */ /* 0x000fe80000000800 */
[----:B------:R-:W5:Y:S01]  /*2c00*/  LDS R83, [R83+0x6000] ;  /* 0x0060000053537984 */ /* 0x000f620000000800 */
[----:B------:R-:W-:Y:S03]  /*2c10*/  HMMA.16816.F32 R56, R96, R12, R56 ;  /* 0x0000000c6038723c */ /* 0x000fe60000001838 */
[----:B------:R-:W5:Y:S04]  /*2c20*/  LDS R19, [R142+0xe000] ;  /* 0x00e000008e137984 */ /* 0x000f680000000800 */
[----:B---3--:R-:W-:Y:S01]  /*2c30*/  LDS R20, [R141+0xe000] ;  /* 0x00e000008d147984 */ /* 0x008fe20000000800 */
[-C--:B------:R-:W-:Y:S03]  /*2c40*/  HMMA.16816.F32 R40, R108, R14.reuse, R40 ;  /* 0x0000000e6c28723c */ /* 0x080fe60000001828 */
[----:B------:R-:W3:Y:S04]  /*2c50*/  LDS R21, [R140+0xe000] ;  /* 0x00e000008c157984 */ /* 0x000ee80000000800 */
[----:B------:R-:W-:Y:S01]  /*2c60*/  LDS R22, [R139+0xe000] ;  /* 0x00e000008b167984 */ /* 0x000fe20000000800 */
[-C--:B------:R-:W-:Y:S03]  /*2c70*/  HMMA.16816.F32 R24, R104, R14.reuse, R24 ;  /* 0x0000000e6818723c */ /* 0x080fe60000001818 */
[----:B------:R-:W3:Y:S05]  /*2c80*/  LDS R23, [R138+0xe000] ;  /* 0x00e000008a177984 */ /* 0x000eea0000000800 */
[-C--:B------:R-:W-:Y:S08]  /*2c90*/  HMMA.16816.F32 R68, R100, R14.reuse, R68 ;  /* 0x0000000e6444723c */ /* 0x080ff00000001844 */
[----:B------:R-:W-:Y:S08]  /*2ca0*/  HMMA.16816.F32 R52, R96, R14, R52 ;  /* 0x0000000e6034723c */ /* 0x000ff00000001834 */
[-C--:B--2---:R-:W-:Y:S08]  /*2cb0*/  HMMA.16816.F32 R36, R92, R16.reuse, R36 ;  /* 0x000000105c24723c */ /* 0x084ff00000001824 */
[-C--:B-1----:R-:W-:Y:S08]  /*2cc0*/  HMMA.16816.F32 R76, R88, R16.reuse, R76 ;  /* 0x00000010584c723c */ /* 0x082ff0000000184c */
[-C--:B----4-:R-:W-:Y:S08]  /*2cd0*/  HMMA.16816.F32 R60, R84, R16.reuse, R60 ;  /* 0x00000010543c723c */ /* 0x090ff0000000183c */
[----:B-----5:R-:W-:Y:S08]  /*2ce0*/  HMMA.16816.F32 R44, R80, R16, R44 ;  /* 0x00000010502c723c */ /* 0x020ff0000000182c */
[-C--:B------:R-:W-:Y:S08]  /*2cf0*/  HMMA.16816.F32 R28, R92, R18.reuse, R28 ;  /* 0x000000125c1c723c */ /* 0x080ff0000000181c */
[-C--:B------:R-:W-:Y:S08]  /*2d00*/  HMMA.16816.F32 R116, R88, R18.reuse, R116 ;  /* 0x000000125874723c */ /* 0x080ff00000001874 */
[-C--:B------:R-:W-:Y:S08]  /*2d10*/  HMMA.16816.F32 R112, R84, R18.reuse, R112 ;  /* 0x000000125470723c */ /* 0x080ff00000001870 */
[----:B------:R-:W-:Y:S08]  /*2d20*/  HMMA.16816.F32 R64, R80, R18, R64 ;  /* 0x000000125040723c */ /* 0x000ff00000001840 */
[-C--:B---3--:R-:W-:Y:S08]  /*2d30*/  HMMA.16816.F32 R48, R92, R20.reuse, R48 ;  /* 0x000000145c30723c */ /* 0x088ff00000001830 */
[-C--:B------:R-:W-:Y:S08]  /*2d40*/  HMMA.16816.F32 R32, R88, R20.reuse, R32 ;  /* 0x000000145820723c */ /* 0x080ff00000001820 */
[-C--:B------:R-:W-:Y:S08]  /*2d50*/  HMMA.16816.F32 R72, R84, R20.reuse, R72 ;  /* 0x000000145448723c */ /* 0x080ff00000001848 */
[----:B------:R-:W-:Y:S08]  /*2d60*/  HMMA.16816.F32 R56, R80, R20, R56 ;  /* 0x000000145038723c */ /* 0x000ff00000001838 */
[-C--:B------:R-:W-:Y:S08]  /*2d70*/  HMMA.16816.F32 R40, R92, R22.reuse, R40 ;  /* 0x000000165c28723c */ /* 0x080ff00000001828 */
[-C--:B------:R-:W-:Y:S08]  /*2d80*/  HMMA.16816.F32 R24, R88, R22.reuse, R24 ;  /* 0x000000165818723c */ /* 0x080ff00000001818 */
[-C--:B------:R-:W-:Y:S08]  /*2d90*/  HMMA.16816.F32 R68, R84, R22.reuse, R68 ;  /* 0x000000165444723c */ /* 0x080ff00000001844 */
[----:B------:R-:W-:Y:S01]  /*2da0*/  HMMA.16816.F32 R52, R80, R22, R52 ;  /* 0x000000165034723c */ /* 0x000fe20000001834 */
[----:B------:R-:W-:-:S04]  /*2db0*/  NOP ;  /* 0x0000000000007918 */ /* 0x000fc80000000000 */
[----:B------:R-:W-:-:S15]  /*2dc0*/  @!P0 BRA `(.L_x_4) ;  /* 0xffffffd800f88947 */ /* 0x000fde000383ffff */
.L_x_0:
[----:B------:R-:W2:Y:S01]  /*2dd0*/  LDC R108, c[0x0][0x3a0] ;  /* 0x0000e800ff6c7b82 */ /* 0x000ea20000000800 */
[----:B------:R-:W-:Y:S01]  /*2de0*/  SHF.R.U32.HI R130, RZ, 0x2, R0 ;  /* 0x00000002ff827819 */ /* 0x000fe20000011600 */
[----:B------:R-:W-:Y:S01]  /*2df0*/  IMAD.SHL.U32 R122, R0, 0x2, RZ ;  /* 0x00000002007a7824 */ /* 0x000fe200078e00ff */
[----:B------:R-:W-:-:S04]  /*2e00*/  DEPBAR.LE SB0, 0x2 ;  /* 0x000080800000791a */ /* 0x000fc80000000000 */
[----:B------:R-:W-:Y:S01]  /*2e10*/  IMAD.SHL.U32 R137, R130, 0x20, RZ ;  /* 0x0000002082897824 */ /* 0x000fe200078e00ff */
[----:B------:R-:W-:Y:S01]  /*2e20*/  LOP3.LUT R122, R122, 0x6, RZ, 0xc0, !PT ;  /* 0x000000067a7a7812 */ /* 0x000fe200078ec0ff */
[----:B------:R-:W-:-:S03]  /*2e30*/  IMAD R82, R131, 0x20, R130 ;  /* 0x0000002083527824 */ /* 0x000fc600078e0282 */
[--C-:B------:R-:W-:Y:S01]  /*2e40*/  LOP3.LUT R138, R122, 0x20, R137.reuse, 0xf8, !PT ;  /* 0x000000207a8a7812 */ /* 0x100fe200078ef889 */
[----:B------:R-:W-:Y:S01]  /*2e50*/  IMAD R137, R2, 0x800, R137 ;  /* 0x0000080002897824 */ /* 0x000fe200078e0289 */
[----:B--2---:R-:W-:-:S04]  /*2e60*/  SHF.R.S32.HI R123, RZ, 0x1f, R108 ;  /* 0x0000001fff7b7819 */ /* 0x004fc8000001146c */
[----:B------:R-:W-:-:S04]  /*2e70*/  LEA.HI R123, R123, R108, RZ, 0x7 ;  /* 0x0000006c7b7b7211 */ /* 0x000fc800078f38ff */
[----:B------:R-:W-:-:S05]  /*2e80*/  SHF.R.S32.HI R123, RZ, 0x7, R123 ;  /* 0x00000007ff7b7819 */ /* 0x000fca000001147b */
[----:B------:R-:W-:Y:S01]  /*2e90*/  IMAD.SHL.U32 R110, R123, 0x4, RZ ;  /* 0x000000047b6e7824 */ /* 0x000fe200078e00ff */
[----:B------:R-:W-:Y:S04]  /*2ea0*/  BAR.SYNC.DEFER_BLOCKING 0x0 ;  /* 0x0000000000007b1d */ /* 0x000fe80000010000 */
[----:B------:R-:W-:-:S13]  /*2eb0*/  ISETP.GT.AND P0, PT, R110, R125, PT ;  /* 0x0000007d6e00720c */ /* 0x000fda0003f04270 */
[----:B------:R-:W-:Y:S05]  /*2ec0*/  @P0 BRA `(.L_x_5) ;  /* 0x0000000000b40947 */ /* 0x000fea0003800000 */
[----:B-1----:R-:W1:Y:S01]  /*2ed0*/  S2R R15, SR_SWINHI ;  /* 0x00000000000f7919 */ /* 0x002e620000002f00 */
[----:B------:R-:W-:Y:S02]  /*2ee0*/  IMAD R131, R131, 0x20, R0 ;  /* 0x0000002083837824 */ /* 0x000fe400078e0200 */
[----:B------:R-:W-:Y:S02]  /*2ef0*/  IMAD.SHL.U32 R80, R0, 0x8, RZ ;  /* 0x0000000800507824 */ /* 0x000fe400078e00ff */
[----:B------:R-:W-:Y:S02]  /*2f00*/  IMAD R131, R2, 0x80, R131 ;  /* 0x0000008002837824 */ /* 0x000fe400078e0283 */
[----:B------:R-:W-:Y:S01]  /*2f10*/  IMAD R81, R108, 0x40, R126 ;  /* 0x000000406c517824 */ /* 0x000fe200078e027e */
[----:B------:R-:W-:Y:S01]  /*2f20*/  LOP3.LUT R14, R129, 0x38, R80, 0x78, !PT ;  /* 0x00000038810e7812 */ /* 0x000fe200078e7850 */
[----:B------:R-:W-:Y:S01]  /*2f30*/  IMAD.SHL.U32 R131, R131, 0x8, RZ ;  /* 0x0000000883837824 */ /* 0x000fe200078e00ff */
[----:B------:R-:W-:-:S04]  /*2f40*/  LOP3.LUT R80, R80, 0x18, RZ, 0xc0, !PT ;  /* 0x0000001850507812 */ /* 0x000fc800078ec0ff */
[----:B------:R-:W-:Y:S02]  /*2f50*/  LOP3.LUT R17, R14, 0xfffc0, R131, 0xf8, !PT ;  /* 0x000fffc00e117812 */ /* 0x000fe400078ef883 */
[----:B------:R-:W-:Y:S02]  /*2f60*/  MOV R12, R128 ;  /* 0x00000080000c7202 */ /* 0x000fe40000000f00 */
[----:B-1----:R-:W-:Y:S02]  /*2f70*/  MOV R13, R15 ;  /* 0x0000000f000d7202 */ /* 0x002fe40000000f00 */
[----:B------:R-:W1:Y:S01]  /*2f80*/  LDC.64 R14, c[0x0][0x380] ;  /* 0x0000e000ff0e7b82 */ /* 0x000e620000000a00 */
[----:B------:R-:W-:-:S03]  /*2f90*/  IMAD.WIDE.U32 R16, R17, 0x2, R12 ;  /* 0x0000000211107825 */ /* 0x000fc600078e000c */
[----:B------:R-:W-:-:S04]  /*2fa0*/  IADD3 R18, P0, PT, R16, 0x6000, RZ ;  /* 0x0000600010127810 */ /* 0x000fc80007f1e0ff */
[----:B------:R-:W2:Y:S01]  /*2fb0*/  LDC.64 R12, c[0x0][0x388] ;  /* 0x0000e200ff0c7b82 */ /* 0x000ea20000000a00 */
[C---:B------:R-:W-:Y:S02]  /*2fc0*/  IADD3 R20, P1, PT, R16.reuse, 0x7000, RZ ;  /* 0x0000700010147810 */ /* 0x040fe40007f3e0ff */
[C---:B------:R-:W-:Y:S01]  /*2fd0*/  IADD3 R22, P2, PT, R16.reuse, 0xe000, RZ ;  /* 0x0000e00010167810 */ /* 0x040fe20007f5e0ff */
[--C-:B------:R-:W-:Y:S01]  /*2fe0*/  IMAD.X R19, RZ, RZ, R17.reuse, P0 ;  /* 0x000000ffff137224 */ /* 0x100fe200000e0611 */
[----:B------:R-:W-:Y:S01]  /*2ff0*/  IADD3 R16, P3, PT, R16, 0xf000, RZ ;  /* 0x0000f00010107810 */ /* 0x000fe20007f7e0ff */
[--C-:B------:R-:W-:Y:S02]  /*3000*/  IMAD.X R21, RZ, RZ, R17.reuse, P1 ;  /* 0x000000ffff157224 */ /* 0x100fe400008e0611 */
[----:B------:R-:W-:Y:S01]  /*3010*/  IMAD.X R23, RZ, RZ, R17, P2 ;  /* 0x000000ffff177224 */ /* 0x000fe200010e0611 */
[----:B------:R-:W-:Y:S01]  /*3020*/  MOV R83, R18 ;  /* 0x0000001200537202 */ /* 0x000fe20000000f00 */
[----:B------:R-:W-:Y:S01]  /*3030*/  IMAD R18, R123, 0x80, R80 ;  /* 0x000000807b127824 */ /* 0x000fe200078e0250 */
[----:B------:R-:W-:Y:S01]  /*3040*/  MOV R85, R20 ;  /* 0x0000001400557202 */ /* 0x000fe20000000f00 */
[----:B------:R-:W-:Y:S01]  /*3050*/  IMAD R21, R108, 0x40, R127 ;  /* 0x000000406c157824 */ /* 0x000fe200078e027f */
[----:B------:R-:W-:Y:S01]  /*3060*/  MOV R87, R22 ;  /* 0x0000001600577202 */ /* 0x000fe20000000f00 */
[----:B------:R-:W-:-:S02]  /*3070*/  VIADD R18, R18, 0xffffffe0 ;  /* 0xffffffe012127836 */ /* 0x000fc40000000000 */
[----:B------:R-:W-:Y:S02]  /*3080*/  IMAD.X R17, RZ, RZ, R17, P3 ;  /* 0x000000ffff117224 */ /* 0x000fe400018e0611 */
[--C-:B------:R-:W-:Y:S02]  /*3090*/  IMAD.IADD R19, R127, 0x1, R18.reuse ;  /* 0x000000017f137824 */ /* 0x100fe400078e0212 */
[--C-:B------:R-:W-:Y:S01]  /*30a0*/  IMAD.IADD R21, R21, 0x1, R18.reuse ;  /* 0x0000000115157824 */ /* 0x100fe200078e0212 */
[----:B------:R-:W-:Y:S01]  /*30b0*/  MOV R89, R16 ;  /* 0x0000001000597202 */ /* 0x000fe20000000f00 */
[--C-:B------:R-:W-:Y:S02]  /*30c0*/  IMAD.IADD R23, R126, 0x1, R18.reuse ;  /* 0x000000017e177824 */ /* 0x100fe400078e0212 */
[----:B------:R-:W-:Y:S02]  /*30d0*/  IMAD.IADD R81, R81, 0x1, R18 ;  /* 0x0000000151517824 */ /* 0x000fe400078e0212 */
[----:B-1----:R-:W-:-:S04]  /*30e0*/  IMAD.WIDE R16, R19, 0x2, R14 ;  /* 0x0000000213107825 */ /* 0x002fc800078e020e */
[----:B------:R-:W-:Y:S01]  /*30f0*/  IMAD.WIDE R14, R21, 0x2, R14 ;  /* 0x00000002150e7825 */ /* 0x000fe200078e020e */
[----:B------:R-:W-:Y:S01]  /*3100*/  @!PT LDS RZ, [RZ] ;  /* 0x00000000fffff984 */ /* 0x000fe20000000800 */
[----:B------:R-:W-:Y:S01]  /*3110*/  @!PT LDS RZ, [RZ] ;  /* 0x00000000fffff984 */ /* 0x000fe20000000800 */
[----:B------:R-:W-:Y:S01]  /*3120*/  @!PT LDS RZ, [RZ] ;  /* 0x00000000fffff984 */ /* 0x000fe20000000800 */
[----:B------:R3:W-:Y:S03]  /*3130*/  LDGSTS.E.BYPASS.128 [R83], desc[UR10][R16.64] ;  /* 0x0000000010537fae */ /* 0x0007e6000b98180a */
[--C-:B--2---:R-:W-:Y:S01]  /*3140*/  IMAD.WIDE R18, R23, 0x2, R12.reuse ;  /* 0x0000000217127825 */ /* 0x104fe200078e020c */
[----:B------:R3:W-:Y:S03]  /*3150*/  LDGSTS.E.BYPASS.128 [R85], desc[UR10][R14.64] ;  /* 0x000000000e557fae */ /* 0x0007e6000b98180a */
[----:B------:R-:W-:Y:S01]  /*3160*/  IMAD.WIDE R12, R81, 0x2, R12 ;  /* 0x00000002510c7825 */ /* 0x000fe200078e020c */
[----:B------:R3:W-:Y:S04]  /*3170*/  LDGSTS.E.BYPASS.128 [R87], desc[UR10][R18.64] ;  /* 0x0000000012577fae */ /* 0x0007e8000b98180a */
[----:B------:R3:W-:Y:S04]  /*3180*/  LDGSTS.E.BYPASS.128 [R89], desc[UR10][R12.64] ;  /* 0x000000000c597fae */ /* 0x0007e8000b98180a */
[----:B------:R-:W0:Y:S02]  /*3190*/  LDGDEPBAR ;  /* 0x00000000000079af */ /* 0x000e240000000000 */
.L_x_5:
[----:B---3--:R-:W-:Y:S01]  /*31a0*/  IMAD.SHL.U32 R87, R82, 0x20, RZ ;  /* 0x0000002052577824 */ /* 0x008fe200078e00ff */
[----:B------:R-:W-:Y:S01]  /*31b0*/  LOP3.LUT R86, R129, 0x8, R138, 0x1e, !PT ;  /* 0x0000000881567812 */ /* 0x000fe200078e1e8a */
[C---:B------:R-:W-:Y:S01]  /*31c0*/  VIADD R89, R137.reuse, 0x100 ;  /* 0x0000010089597836 */ /* 0x040fe20000000000 */
[C---:B------:R-:W-:Y:S01]  /*31d0*/  LOP3.LUT R139, R137.reuse, 0x3ffc0, RZ, 0xc0, !PT ;  /* 0x0003ffc0898b7812 */ /* 0x040fe200078ec0ff */
[----:B------:R-:W-:Y:S01]  /*31e0*/  VIADD R91, R137, 0x200 ;  /* 0x00000200895b7836 */ /* 0x000fe20000000000 */
[C---:B-1----:R-:W-:Y:S01]  /*31f0*/  LOP3.LUT R12, R87.reuse, 0x1fffc0, RZ, 0xc0, !PT ;  /* 0x001fffc0570c7812 */ /* 0x042fe200078ec0ff */
[C---:B------:R-:W-:Y:S01]  /*3200*/  VIADD R85, R87.reuse, 0x100 ;  /* 0x0000010057557836 */ /* 0x040fe20000000000 */
[----:B------:R-:W-:Y:S01]  /*3210*/  LOP3.LUT R17, R86, 0x1fffc0, R87, 0xf8, !PT ;  /* 0x001fffc056117812 */ /* 0x000fe200078ef857 */
[----:B------:R-:W-:Y:S01]  /*3220*/  VIADD R84, R87, 0x200 ;  /* 0x0000020057547836 */ /* 0x000fe20000000000 */
[----:B------:R-:W-:Y:S01]  /*3230*/  LOP3.LUT R15, R12, R138, R129, 0xfe, !PT ;  /* 0x0000008a0c0f7212 */ /* 0x000fe200078efe81 */
[----:B------:R-:W-:Y:S01]  /*3240*/  VIADD R93, R137, 0x300 ;  /* 0x00000300895d7836 */ /* 0x000fe20000000000 */
[----:B------:R-:W-:Y:S01]  /*3250*/  LOP3.LUT R13, R86, 0x3ffc0, R137, 0xf8, !PT ;  /* 0x0003ffc0560d7812 */ /* 0x000fe200078ef889 */
        /* <DEDUP_REMOVED lines=8> */
[----:B------:R-:W-:Y:S01]  /*32e0*/  LDS R18, [R18+0x8000] ;  /* 0x0080000012127984 */ /* 0x000fe20000000800 */
[----:B------:R-:W-:Y:S01]  /*32f0*/  LOP3.LUT R93, R93, 0x7ffc0, RZ, 0xc0, !PT ;  /* 0x0007ffc05d5d7812 */ /* 0x000fe200078ec0ff */
[----:B------:R-:W-:Y:S01]  /*3300*/  ULEA UR6, UR5, UR4, 0x18 ;  /* 0x0000000405067291 */ /* 0x000fe2000f8ec0ff */
[----:B------:R-:W-:Y:S01]  /*3310*/  LOP3.LUT R109, R109, 0x3fffc0, RZ, 0xc0, !PT ;  /* 0x003fffc06d6d7812 */ /* 0x000fe200078ec0ff */
[----:B------:R-:W-:Y:S01]  /*3320*/  LDS R82, [R82] ;  /* 0x0000000052527984 */ /* 0x000fe20000000800 */
[----:B------:R-:W-:-:S02]  /*3330*/  LOP3.LUT R15, R89, R86, RZ, 0xfc, !PT ;  /* 0x00000056590f7212 */ /* 0x000fc400078efcff */
[-CC-:B------:R-:W-:Y:S02]  /*3340*/  LOP3.LUT R17, R91, R138.reuse, R129.reuse, 0xfe, !PT ;  /* 0x0000008a5b117212 */ /* 0x180fe400078efe81 */
[-CC-:B------:R-:W-:Y:S01]  /*3350*/  LOP3.LUT R13, R89, R138.reuse, R129.reuse, 0xfe, !PT ;  /* 0x0000008a590d7212 */ /* 0x180fe200078efe81 */
[--C-:B------:R-:W-:Y:S01]  /*3360*/  IMAD R83, R15, 0x2, R128.reuse ;  /* 0x000000020f537824 */ /* 0x100fe200078e0280 */
[--C-:B------:R-:W-:Y:S01]  /*3370*/  LOP3.LUT R95, R85, R138, R129.reuse, 0xfe, !PT ;  /* 0x0000008a555f7212 */ /* 0x100fe200078efe81 */
[--C-:B------:R-:W-:Y:S01]  /*3380*/  IMAD R20, R17, 0x2, R128.reuse ;  /* 0x0000000211147824 */ /* 0x100fe200078e0280 */
[----:B------:R-:W-:Y:S01]  /*3390*/  LOP3.LUT R97, R85, R86, RZ, 0xfc, !PT ;  /* 0x0000005655617212 */ /* 0x000fe200078efcff */
[--C-:B------:R-:W-:Y:S01]  /*33a0*/  IMAD R81, R13, 0x2, R128.reuse ;  /* 0x000000020d517824 */ /* 0x100fe200078e0280 */
[C-C-:B------:R-:W-:Y:S01]  /*33b0*/  LOP3.LUT R99, R84.reuse, R138, R129.reuse, 0xfe, !PT ;  /* 0x0000008a54637212 */ /* 0x140fe200078efe81 */
[--C-:B------:R-:W-:Y:S01]  /*33c0*/  IMAD R16, R95, 0x2, R128.reuse ;  /* 0x000000025f107824 */ /* 0x100fe200078e0280 */
[-C--:B------:R-:W-:Y:S01]  /*33d0*/  LOP3.LUT R101, R84, R86.reuse, RZ, 0xfc, !PT ;  /* 0x0000005654657212 */ /* 0x080fe200078efcff */
[--C-:B------:R-:W-:Y:S01]  /*33e0*/  IMAD R17, R97, 0x2, R128.reuse ;  /* 0x0000000261117824 */ /* 0x100fe200078e0280 */
[----:B------:R-:W-:Y:S01]  /*33f0*/  LOP3.LUT R19, R91, R86, RZ, 0xfc, !PT ;  /* 0x000000565b137212 */ /* 0x000fe200078efcff */
[--C-:B------:R-:W-:Y:S01]  /*3400*/  IMAD R14, R99, 0x2, R128.reuse ;  /* 0x00000002630e7824 */ /* 0x100fe200078e0280 */
[--C-:B------:R-:W-:Y:S01]  /*3410*/  LOP3.LUT R21, R93, R138, R129.reuse, 0xfe, !PT ;  /* 0x0000008a5d157212 */ /* 0x100fe200078efe81 */
[--C-:B------:R-:W-:Y:S01]  /*3420*/  IMAD R15, R101, 0x2, R128.reuse ;  /* 0x00000002650f7824 */ /* 0x100fe200078e0280 */
[----:B------:R-:W-:Y:S01]  /*3430*/  LOP3.LUT R23, R93, R86, RZ, 0xfc, !PT ;  /* 0x000000565d177212 */ /* 0x000fe200078efcff */
[--C-:B------:R-:W-:Y:S01]  /*3440*/  IMAD R88, R19, 0x2, R128.reuse ;  /* 0x0000000213587824 */ /* 0x100fe200078e0280 */
[--C-:B------:R-:W-:Y:S01]  /*3450*/  LOP3.LUT R103, R109, R138, R129.reuse, 0xfe, !PT ;  /* 0x0000008a6d677212 */ /* 0x100fe200078efe81 */
[--C-:B------:R-:W-:Y:S01]  /*3460*/  IMAD R90, R21, 0x2, R128.reuse ;  /* 0x00000002155a7824 */ /* 0x100fe200078e0280 */
[----:B------:R-:W-:Y:S01]  /*3470*/  LOP3.LUT R105, R109, R86, RZ, 0xfc, !PT ;  /* 0x000000566d697212 */ /* 0x000fe200078efcff */
[--C-:B------:R-:W-:Y:S01]  /*3480*/  IMAD R92, R23, 0x2, R128.reuse ;  /* 0x00000002175c7824 */ /* 0x100fe200078e0280 */
[----:B------:R-:W-:Y:S01]  /*3490*/  LOP3.LUT R139, R139, R138, R129, 0xfe, !PT ;  /* 0x0000008a8b8b7212 */ /* 0x000fe200078efe81 */
[--C-:B------:R-:W-:Y:S01]  /*34a0*/  IMAD R12, R103, 0x2, R128.reuse ;  /* 0x00000002670c7824 */ /* 0x100fe200078e0280 */
[----:B------:R-:W-:Y:S01]  /*34b0*/  LDS R19, [R22+0x8000] ;  /* 0x0080000016137984 */ /* 0x000fe20000000800 */
[--C-:B------:R-:W-:Y:S01]  /*34c0*/  IMAD R13, R105, 0x2, R128.reuse ;  /* 0x00000002690d7824 */ /* 0x100fe200078e0280 */
[----:B------:R-:W-:Y:S01]  /*34d0*/  ISETP.GE.AND P0, PT, R110, R125, PT ;  /* 0x0000007d6e00720c */ /* 0x000fe20003f06270 */
[----:B------:R-:W-:Y:S01]  /*34e0*/  IMAD R80, R139, 0x2, R128 ;  /* 0x000000028b507824 */ /* 0x000fe200078e0280 */
[----:B------:R-:W-:Y:S04]  /*34f0*/  LDS R16, [R16+0x8000] ;  /* 0x0080000010107984 */ /* 0x000fe80000000800 */
[----:B------:R-:W-:Y:S04]  /*3500*/  LDS R17, [R17+0x8000] ;  /* 0x0080000011117984 */ /* 0x000fe80000000800 */
[----:B------:R-:W-:Y:S04]  /*3510*/  LDS R14, [R14+0x8000] ;  /* 0x008000000e0e7984 */ /* 0x000fe80000000800 */
[----:B------:R-:W-:Y:S04]  /*3520*/  LDS R15, [R15+0x8000] ;  /* 0x008000000f0f7984 */ /* 0x000fe80000000800 */
[----:B------:R-:W-:Y:S04]  /*3530*/  LDS R20, [R20] ;  /* 0x0000000014147984 */ /* 0x000fe80000000800 */
[----:B------:R1:W-:Y:S04]  /*3540*/  LDS R22, [R88] ;  /* 0x0000000058167984 */ /* 0x0003e80000000800 */
[----:B------:R2:W-:Y:S04]  /*3550*/  LDS R21, [R90] ;  /* 0x000000005a157984 */ /* 0x0005e80000000800 */
[----:B------:R-:W3:Y:S01]  /*3560*/  LDS R23, [R92] ;  /* 0x000000005c177984 */ /* 0x000ee20000000800 */
[----:B-1----:R-:W-:-:S03]  /*3570*/  LOP3.LUT R88, R129, 0x18, R138, 0x1e, !PT ;  /* 0x0000001881587812 */ /* 0x002fc600078e1e8a */
[----:B------:R-:W-:Y:S01]  /*3580*/  LDS R12, [R12+0x8000] ;  /* 0x008000000c0c7984 */ /* 0x000fe20000000800 */
[-C--:B------:R-:W-:Y:S02]  /*3590*/  LOP3.LUT R161, R91, R88.reuse, RZ, 0xfc, !PT ;  /* 0x000000585ba17212 */ /* 0x080fe400078efcff */
[-C--:B------:R-:W-:Y:S01]  /*35a0*/  LOP3.LUT R149, R89, R88.reuse, RZ, 0xfc, !PT ;  /* 0x0000005859957212 */ /* 0x080fe200078efcff */
[----:B------:R-:W1:Y:S01]  /*35b0*/  LDS R13, [R13+0x8000] ;  /* 0x008000000d0d7984 */ /* 0x000e620000000800 */
[----:B------:R-:W-:Y:S02]  /*35c0*/  LOP3.LUT R165, R93, R88, RZ, 0xfc, !PT ;  /* 0x000000585da57212 */ /* 0x000fe400078efcff */
[----:B------:R-:W-:Y:S01]  /*35d0*/  LOP3.LUT R145, R88, 0x3ffc0, R137, 0xf8, !PT ;  /* 0x0003ffc058917812 */ /* 0x000fe200078ef889 */
[----:B------:R-:W-:Y:S04]  /*35e0*/  LDS R81, [R81] ;  /* 0x0000000051517984 */ /* 0x000fe80000000800 */
[----:B------:R-:W-:Y:S01]  /*35f0*/  LDS R83, [R83] ;  /* 0x0000000053537984 */ /* 0x000fe20000000800 */
[----:B--2---:R-:W-:-:S03]  /*3600*/  IMAD R90, R145, 0x2, R128 ;  /* 0x00000002915a7824 */ /* 0x004fc600078e0280 */
[----:B------:R-:W2:Y:S04]  /*3610*/  LDS R80, [R80] ;  /* 0x0000000050507984 */ /* 0x000ea80000000800 */
[----:B------:R-:W-:Y:S01]  /*3620*/  LDS R90, [R90] ;  /* 0x000000005a5a7984 */ /* 0x000fe20000000800 */
[C---:B---3--:R-:W-:Y:S08]  /*3630*/  HMMA.16816.F32 R76, R20.reuse, R18, R76 ;  /* 0x00000012144c723c */ /* 0x048ff0000000184c */
[C---:B------:R-:W-:Y:S08]  /*3640*/  HMMA.16816.F32 R116, R20.reuse, R16, R116 ;  /* 0x000000101474723c */ /* 0x040ff00000001874 */
[C---:B------:R-:W-:Y:S08]  /*3650*/  HMMA.16816.F32 R32, R20.reuse, R14, R32 ;  /* 0x0000000e1420723c */ /* 0x040ff00000001820 */
[----:B-1----:R-:W-:Y:S01]  /*3660*/  HMMA.16816.F32 R20, R20, R12, R24 ;  /* 0x0000000c1414723c */ /* 0x002fe20000001818 */
[----:B------:R-:W-:-:S02]  /*3670*/  VIADD R24, R137, 0x400 ;  /* 0x0000040089187836 */ /* 0x000fc40000000000 */
[C---:B------:R-:W-:Y:S02]  /*3680*/  VIADD R26, R137.reuse, 0x600 ;  /* 0x00000600891a7836 */ /* 0x040fe40000000000 */
[----:B------:R-:W-:Y:S01]  /*3690*/  VIADD R25, R137, 0x500 ;  /* 0x0000050089197836 */ /* 0x000fe20000000000 */
[----:B------:R-:W-:Y:S02]  /*36a0*/  LOP3.LUT R99, R24, 0x7ffc0, RZ, 0xc0, !PT ;  /* 0x0007ffc018637812 */ /* 0x000fe400078ec0ff */
[----:B--2---:R-:W-:Y:S01]  /*36b0*/  HMMA.16816.F32 R36, R80, R18, R36 ;  /* 0x000000125024723c */ /* 0x004fe20000001824 */
[----:B------:R-:W-:Y:S02]  /*36c0*/  LOP3.LUT R27, R26, 0x7ffc0, RZ, 0xc0, !PT ;  /* 0x0007ffc01a1b7812 */ /* 0x000fe400078ec0ff */
[----:B------:R-:W-:Y:S02]  /*36d0*/  LOP3.LUT R25, R25, 0x7ffc0, RZ, 0xc0, !PT ;  /* 0x0007ffc019197812 */ /* 0x000fe400078ec0ff */
[----:B------:R-:W-:-:S02]  /*36e0*/  LOP3.LUT R24, R88, 0x1fffc0, R87, 0xf8, !PT ;  /* 0x001fffc058187812 */ /* 0x000fc400078ef857 */
[-C--:B------:R-:W-:Y:S01]  /*36f0*/  LOP3.LUT R105, R27, R86.reuse, RZ, 0xfc, !PT ;  /* 0x000000561b697212 */ /* 0x080fe200078efcff */
[C---:B------:R-:W-:Y:S01]  /*3700*/  HMMA.16816.F32 R28, R80.reuse, R16, R28 ;  /* 0x00000010501c723c */ /* 0x040fe2000000181c */
[-C--:B------:R-:W-:Y:S02]  /*3710*/  LOP3.LUT R103, R25, R86.reuse, RZ, 0xfc, !PT ;  /* 0x0000005619677212 */ /* 0x080fe400078efcff */
[----:B------:R-:W-:Y:S01]  /*3720*/  LOP3.LUT R101, R99, R86, RZ, 0xfc, !PT ;  /* 0x0000005663657212 */ /* 0x000fe200078efcff */
[--C-:B------:R-:W-:Y:S01]  /*3730*/  IMAD R94, R105, 0x2, R128.reuse ;  /* 0x00000002695e7824 */ /* 0x100fe200078e0280 */
[----:B------:R-:W-:Y:S01]  /*3740*/  LOP3.LUT R141, R25, R88, RZ, 0xfc, !PT ;  /* 0x00000058198d7212 */ /* 0x000fe200078efcff */
[--C-:B------:R-:W-:Y:S02]  /*3750*/  IMAD R103, R103, 0x2, R128.reuse ;  /* 0x0000000267677824 */ /* 0x100fe400078e0280 */
[----:B------:R-:W-:Y:S01]  /*3760*/  HMMA.16816.F32 R48, R80, R14, R48 ;  /* 0x0000000e5030723c */ /* 0x000fe20000001830 */
[--C-:B------:R-:W-:Y:S01]  /*3770*/  IMAD R136, R101, 0x2, R128.reuse ;  /* 0x0000000265887824 */ /* 0x100fe200078e0280 */
[----:B------:R-:W-:Y:S01]  /*3780*/  LDS R94, [R94] ;  /* 0x000000005e5e7984 */ /* 0x000fe20000000800 */
[----:B------:R-:W-:-:S05]  /*3790*/  IMAD R141, R141, 0x2, R128 ;  /* 0x000000028d8d7824 */ /* 0x000fca00078e0280 */
[----:B------:R-:W-:Y:S01]  /*37a0*/  HMMA.16816.F32 R40, R80, R12, R40 ;  /* 0x0000000c5028723c */ /* 0x000fe20000001828 */
[----:B------:R-:W-:Y:S01]  /*37b0*/  VIADD R80, R137, 0x700 ;  /* 0x0000070089507836 */ /* 0x000fe20000000000 */
[----:B------:R-:W-:Y:S02]  /*37c0*/  LOP3.LUT R82, R129, 0x10, R138, 0x1e, !PT ;  /* 0x0000001081527812 */ /* 0x000fe400078e1e8a */
[--C-:B------:R-:W-:Y:S02]  /*37d0*/  LOP3.LUT R83, R99, R138, R129.reuse, 0xfe, !PT ;  /* 0x0000008a63537212 */ /* 0x100fe400078efe81 */
[----:B------:R-:W-:Y:S02]  /*37e0*/  LOP3.LUT R107, R80, 0x7ffc0, RZ, 0xc0, !PT ;  /* 0x0007ffc0506b7812 */ /* 0x000fe400078ec0ff */
[-C--:B------:R-:W-:Y:S01]  /*37f0*/  LOP3.LUT R159, R91, R82.reuse, RZ, 0xfc, !PT ;  /* 0x000000525b9f7212 */ /* 0x080fe200078efcff */
[--C-:B------:R-:W-:Y:S01]  /*3800*/  IMAD R96, R83, 0x2, R128.reuse ;  /* 0x0000000253607824 */ /* 0x100fe200078e0280 */
[----:B------:R-:W-:Y:S01]  /*3810*/  LOP3.LUT R147, R89, R82, RZ, 0xfc, !PT ;  /* 0x0000005259937212 */ /* 0x000fe200078efcff */
[----:B------:R-:W-:Y:S01]  /*3820*/  IMAD R83, R165, 0x2, R128 ;  /* 0x00000002a5537824 */ /* 0x000fe200078e0280 */
[----:B------:R-:W-:-:S02]  /*3830*/  LOP3.LUT R91, R27, R138, R129, 0xfe, !PT ;  /* 0x0000008a1b5b7212 */ /* 0x000fc400078efe81 */
[----:B------:R-:W-:Y:S01]  /*3840*/  LOP3.LUT R135, R107, R86, RZ, 0xfc, !PT ;  /* 0x000000566b877212 */ /* 0x000fe200078efcff */
[----:B------:R-:W-:Y:S01]  /*3850*/  LDS R96, [R96] ;  /* 0x0000000060607984 */ /* 0x000fe20000000800 */
[-CC-:B------:R-:W-:Y:S01]  /*3860*/  LOP3.LUT R89, R25, R138.reuse, R129.reuse, 0xfe, !PT ;  /* 0x0000008a19597212 */ /* 0x180fe200078efe81 */
[--C-:B------:R-:W-:Y:S01]  /*3870*/  IMAD R92, R91, 0x2, R128.reuse ;  /* 0x000000025b5c7824 */ /* 0x100fe200078e0280 */
[----:B------:R-:W-:Y:S01]  /*3880*/  LOP3.LUT R131, R107, R138, R129, 0xfe, !PT ;  /* 0x0000008a6b837212 */ /* 0x000fe200078efe81 */
[--C-:B------:R-:W-:Y:S01]  /*3890*/  IMAD R91, R149, 0x2, R128.reuse ;  /* 0x00000002955b7824 */ /* 0x100fe200078e0280 */
[-C--:B------:R-:W-:Y:S01]  /*38a0*/  LOP3.LUT R163, R93, R82.reuse, RZ, 0xfc, !PT ;  /* 0x000000525da37212 */ /* 0x080fe200078efcff */
[--C-:B------:R-:W-:Y:S01]  /*38b0*/  IMAD R100, R89, 0x2, R128.reuse ;  /* 0x0000000259647824 */ /* 0x100fe200078e0280 */
[-C--:B------:R-:W-:Y:S01]  /*38c0*/  LOP3.LUT R97, R99, R82.reuse, RZ, 0xfc, !PT ;  /* 0x0000005263617212 */ /* 0x080fe200078efcff */
[--C-:B------:R-:W-:Y:S01]  /*38d0*/  IMAD R80, R131, 0x2, R128.reuse ;  /* 0x0000000283507824 */ /* 0x100fe200078e0280 */
[C---:B------:R-:W-:Y:S01]  /*38e0*/  LOP3.LUT R95, R107.reuse, R82, RZ, 0xfc, !PT ;  /* 0x000000526b5f7212 */ /* 0x040fe200078efcff */
[----:B------:R-:W-:Y:S01]  /*38f0*/  LDS R92, [R92] ;  /* 0x000000005c5c7984 */ /* 0x000fe20000000800 */
[-C--:B------:R-:W-:Y:S01]  /*3900*/  LOP3.LUT R98, R107, R88.reuse, RZ, 0xfc, !PT ;  /* 0x000000586b627212 */ /* 0x080fe200078efcff */
[--C-:B------:R-:W-:Y:S01]  /*3910*/  IMAD R107, R24, 0x2, R128.reuse ;  /* 0x00000002186b7824 */ /* 0x100fe200078e0280 */
[----:B------:R-:W-:Y:S01]  /*3920*/  LOP3.LUT R99, R99, R88, RZ, 0xfc, !PT ;  /* 0x0000005863637212 */ /* 0x000fe200078efcff */
[--C-:B------:R-:W-:Y:S01]  /*3930*/  IMAD R24, R135, 0x2, R128.reuse ;  /* 0x0000000287187824 */ /* 0x100fe200078e0280 */
[-C--:B------:R-:W-:Y:S01]  /*3940*/  LOP3.LUT R93, R25, R82.reuse, RZ, 0xfc, !PT ;  /* 0x00000052195d7212 */ /* 0x080fe200078efcff */
[--C-:B------:R-:W-:Y:S01]  /*3950*/  IMAD R132, R95, 0x2, R128.reuse ;  /* 0x000000025f847824 */ /* 0x100fe200078e0280 */
[C---:B------:R-:W-:Y:S01]  /*3960*/  LOP3.LUT R111, R84.reuse, R82, RZ, 0xfc, !PT ;  /* 0x00000052546f7212 */ /* 0x040fe200078efcff */
[--C-:B------:R-:W-:Y:S01]  /*3970*/  IMAD R86, R99, 0x2, R128.reuse ;  /* 0x0000000263567824 */ /* 0x100fe200078e0280 */
[----:B------:R-:W-:Y:S01]  /*3980*/  LOP3.LUT R25, R84, R88, RZ, 0xfc, !PT ;  /* 0x0000005854197212 */ /* 0x000fe200078efcff */
[--C-:B------:R-:W-:Y:S01]  /*3990*/  IMAD R84, R97, 0x2, R128.reuse ;  /* 0x0000000261547824 */ /* 0x100fe200078e0280 */
[----:B------:R-:W-:Y:S01]  /*39a0*/  LDS R99, [R103] ;  /* 0x0000000067637984 */ /* 0x000fe20000000800 */
[--C-:B------:R-:W-:Y:S01]  /*39b0*/  IMAD R140, R93, 0x2, R128.reuse ;  /* 0x000000025d8c7824 */ /* 0x100fe200078e0280 */
[----:B------:R-:W-:Y:S01]  /*39c0*/  LOP3.LUT R106, R82, 0x1fffc0, R87, 0xf8, !PT ;  /* 0x001fffc0526a7812 */ /* 0x000fe200078ef857 */
[--C-:B------:R-:W-:Y:S01]  /*39d0*/  IMAD R131, R98, 0x2, R128.reuse ;  /* 0x0000000262837824 */ /* 0x100fe200078e0280 */
[----:B------:R-:W-:Y:S01]  /*39e0*/  LDS R97, [R100] ;  /* 0x0000000064617984 */ /* 0x000fe20000000800 */
[----:B------:R-:W-:Y:S01]  /*39f0*/  LOP3.LUT R133, R27, R82, RZ, 0xfc, !PT ;  /* 0x000000521b857212 */ /* 0x000fe200078efcff */
[--C-:B------:R-:W-:Y:S01]  /*3a00*/  IMAD R102, R111, 0x2, R128.reuse ;  /* 0x000000026f667824 */ /* 0x100fe200078e0280 */
[----:B------:R-:W-:Y:S01]  /*3a10*/  LOP3.LUT R87, R27, R88, RZ, 0xfc, !PT ;  /* 0x000000581b577212 */ /* 0x000fe200078efcff */
[----:B------:R-:W1:Y:S01]  /*3a20*/  LDS R98, [R136] ;  /* 0x0000000088627984 */ /* 0x000e620000000800 */
[-C--:B------:R-:W-:Y:S01]  /*3a30*/  LOP3.LUT R27, R109, R82.reuse, RZ, 0xfc, !PT ;  /* 0x000000526d1b7212 */ /* 0x080fe200078efcff */
[--C-:B------:R-:W-:Y:S01]  /*3a40*/  IMAD R106, R106, 0x2, R128.reuse ;  /* 0x000000026a6a7824 */ /* 0x100fe200078e0280 */
[----:B------:R-:W-:Y:S01]  /*3a50*/  LOP3.LUT R81, R85, R82, RZ, 0xfc, !PT ;  /* 0x0000005255517212 */ /* 0x000fe200078efcff */
[----:B------:R-:W-:Y:S01]  /*3a60*/  LDS R95, [R24] ;  /* 0x00000000185f7984 */ /* 0x000fe20000000800 */
[-C--:B------:R-:W-:Y:S01]  /*3a70*/  LOP3.LUT R109, R109, R88.reuse, RZ, 0xfc, !PT ;  /* 0x000000586d6d7212 */ /* 0x080fe200078efcff */
[--C-:B------:R-:W-:Y:S01]  /*3a80*/  IMAD R135, R159, 0x2, R128.reuse ;  /* 0x000000029f877824 */ /* 0x100fe200078e0280 */
[----:B------:R-:W-:Y:S01]  /*3a90*/  LOP3.LUT R85, R85, R88, RZ, 0xfc, !PT ;  /* 0x0000005855557212 */ /* 0x000fe200078efcff */
[----:B------:R-:W2:Y:S01]  /*3aa0*/  LDS R93, [R80] ;  /* 0x00000000505d7984 */ /* 0x000ea20000000800 */
[----:B------:R-:W-:Y:S01]  /*3ab0*/  LOP3.LUT R143, R82, 0x3ffc0, R137, 0xf8, !PT ;  /* 0x0003ffc0528f7812 */ /* 0x000fe200078ef889 */
[----:B------:R-:W-:-:S02]  /*3ac0*/  IMAD R82, R161, 0x2, R128 ;  /* 0x00000002a1527824 */ /* 0x000fc400078e0280 */
[--C-:B------:R-:W-:Y:S01]  /*3ad0*/  IMAD R81, R81, 0x2, R128.reuse ;  /* 0x0000000251517824 */ /* 0x100fe200078e0280 */
[----:B------:R-:W-:Y:S01]  /*3ae0*/  LDS R106, [R106+0x8000] ;  /* 0x008000006a6a7984 */ /* 0x000fe20000000800 */
[--C-:B------:R-:W-:Y:S02]  /*3af0*/  IMAD R101, R109, 0x2, R128.reuse ;  /* 0x000000026d657824 */ /* 0x100fe400078e0280 */
[--C-:B------:R-:W-:Y:S01]  /*3b00*/  IMAD R134, R163, 0x2, R128.reuse ;  /* 0x00000002a3867824 */ /* 0x100fe200078e0280 */
[----:B------:R-:W-:Y:S01]  /*3b10*/  LDS R104, [R81+0x8000] ;  /* 0x0080000051687984 */ /* 0x000fe20000000800 */
[--C-:B------:R-:W-:Y:S02]  /*3b20*/  IMAD R85, R85, 0x2, R128.reuse ;  /* 0x0000000255557824 */ /* 0x100fe400078e0280 */
[--C-:B------:R-:W-:Y:S01]  /*3b30*/  IMAD R25, R25, 0x2, R128.reuse ;  /* 0x0000000219197824 */ /* 0x100fe200078e0280 */
[----:B------:R-:W-:Y:S01]  /*3b40*/  LDS R107, [R107+0x8000] ;  /* 0x008000006b6b7984 */ /* 0x000fe20000000800 */
[----:B------:R-:W-:-:S02]  /*3b50*/  IMAD R27, R27, 0x2, R128 ;  /* 0x000000021b1b7824 */ /* 0x000fc400078e0280 */
[--C-:B------:R-:W-:Y:S01]  /*3b60*/  IMAD R88, R143, 0x2, R128.reuse ;  /* 0x000000028f587824 */ /* 0x100fe200078e0280 */
[----:B------:R-:W-:Y:S01]  /*3b70*/  LDS R105, [R85+0x8000] ;  /* 0x0080000055697984 */ /* 0x000fe20000000800 */
[--C-:B------:R-:W-:Y:S02]  /*3b80*/  IMAD R89, R147, 0x2, R128.reuse ;  /* 0x0000000293597824 */ /* 0x100fe400078e0280 */
[--C-:B------:R-:W-:Y:S01]  /*3b90*/  IMAD R26, R87, 0x2, R128.reuse ;  /* 0x00000002571a7824 */ /* 0x100fe200078e0280 */
[----:B------:R-:W-:Y:S01]  /*3ba0*/  LDS R103, [R25+0x8000] ;  /* 0x0080000019677984 */ /* 0x000fe20000000800 */
[----:B------:R-:W-:-:S03]  /*3bb0*/  IMAD R133, R133, 0x2, R128 ;  /* 0x0000000285857824 */ /* 0x000fc600078e0280 */
[----:B------:R-:W-:Y:S04]  /*3bc0*/  LDS R100, [R27+0x8000] ;  /* 0x008000001b647984 */ /* 0x000fe80000000800 */
[----:B------:R-:W-:Y:S01]  /*3bd0*/  LDS R102, [R102+0x8000] ;  /* 0x0080000066667984 */ /* 0x000fe20000000800 */
[C---:B-1----:R-:W-:Y:S03]  /*3be0*/  HMMA.16816.F32 R60, R96.reuse, R18, R60 ;  /* 0x00000012603c723c */ /* 0x042fe6000000183c */
[----:B------:R-:W-:Y:S04]  /*3bf0*/  LDS R101, [R101+0x8000] ;  /* 0x0080000065657984 */ /* 0x000fe80000000800 */
[----:B------:R-:W-:Y:S01]  /*3c00*/  LDS R82, [R82] ;  /* 0x0000000052527984 */ /* 0x000fe20000000800 */
[C---:B------:R-:W-:Y:S03]  /*3c10*/  HMMA.16816.F32 R112, R96.reuse, R16, R112 ;  /* 0x000000106070723c */ /* 0x040fe60000001870 */
[----:B------:R-:W-:Y:S04]  /*3c20*/  LDS R83, [R83] ;  /* 0x0000000053537984 */ /* 0x000fe80000000800 */
[----:B------:R-:W-:Y:S01]  /*3c30*/  LDS R80, [R135] ;  /* 0x0000000087507984 */ /* 0x000fe20000000800 */
[C---:B------:R-:W-:Y:S03]  /*3c40*/  HMMA.16816.F32 R72, R96.reuse, R14, R72 ;  /* 0x0000000e6048723c */ /* 0x040fe60000001848 */
[----:B------:R-:W1:Y:S04]  /*3c50*/  LDS R81, [R134] ;  /* 0x0000000086517984 */ /* 0x000e680000000800 */
[----:B------:R-:W-:Y:S01]  /*3c60*/  LDS R88, [R88] ;  /* 0x0000000058587984 */ /* 0x000fe20000000800 */
[----:B------:R-:W-:Y:S03]  /*3c70*/  HMMA.16816.F32 R68, R96, R12, R68 ;  /* 0x0000000c6044723c */ /* 0x000fe60000001844 */
[----:B------:R-:W-:Y:S04]  /*3c80*/  LDS R89, [R89] ;  /* 0x0000000059597984 */ /* 0x000fe80000000800 */
[----:B------:R-:W3:Y:S01]  /*3c90*/  LDS R91, [R91] ;  /* 0x000000005b5b7984 */ /* 0x000ee20000000800 */
[C---:B--2---:R-:W-:Y:S03]  /*3ca0*/  HMMA.16816.F32 R44, R92.reuse, R18, R44 ;  /* 0x000000125c2c723c */ /* 0x044fe6000000182c */
[----:B------:R-:W-:Y:S04]  /*3cb0*/  LDS R84, [R84] ;  /* 0x0000000054547984 */ /* 0x000fe80000000800 */
[----:B------:R-:W-:Y:S01]  /*3cc0*/  LDS R86, [R86] ;  /* 0x0000000056567984 */ /* 0x000fe20000000800 */
[C---:B------:R-:W-:Y:S03]  /*3cd0*/  HMMA.16816.F32 R64, R92.reuse, R16, R64 ;  /* 0x000000105c40723c */ /* 0x040fe60000001840 */
[----:B------:R-:W-:Y:S04]  /*3ce0*/  LDS R85, [R140] ;  /* 0x000000008c557984 */ /* 0x000fe80000000800 */
[----:B------:R2:W4:Y:S01]  /*3cf0*/  LDS R87, [R141] ;  /* 0x000000008d577984 */ /* 0x0005220000000800 */
[C---:B------:R-:W-:Y:S03]  /*3d00*/  HMMA.16816.F32 R56, R92.reuse, R14, R56 ;  /* 0x0000000e5c38723c */ /* 0x040fe60000001838 */
[----:B------:R-:W-:Y:S04]  /*3d10*/  LDS R26, [R26] ;  /* 0x000000001a1a7984 */ /* 0x000fe80000000800 */
[----:B------:R-:W-:Y:S01]  /*3d20*/  LDS R24, [R133] ;  /* 0x0000000085187984 */ /* 0x000fe20000000800 */
[----:B------:R-:W-:Y:S03]  /*3d30*/  HMMA.16816.F32 R52, R92, R12, R52 ;  /* 0x0000000c5c34723c */ /* 0x000fe60000001834 */
[----:B------:R-:W-:Y:S04]  /*3d40*/  LDS R25, [R132] ;  /* 0x0000000084197984 */ /* 0x000fe80000000800 */
[----:B------:R-:W5:Y:S01]  /*3d50*/  LDS R27, [R131] ;  /* 0x00000000831b7984 */ /* 0x000f620000000800 */
[----:B------:R-:W-:-:S04]  /*3d60*/  DEPBAR.LE SB0, 0x2 ;  /* 0x000080800000791a */ /* 0x000fc80000000000 */
[----:B--2---:R-:W2:Y:S01]  /*3d70*/  S2R R141, SR_TID.Y ;  /* 0x00000000008d7919 */ /* 0x004ea20000002200 */
[C---:B-1----:R-:W-:Y:S08]  /*3d80*/  HMMA.16816.F32 R76, R80.reuse, R106, R76 ;  /* 0x0000006a504c723c */ /* 0x042ff0000000184c */
[C---:B------:R-:W-:Y:S08]  /*3d90*/  HMMA.16816.F32 R116, R80.reuse, R104, R116 ;  /* 0x000000685074723c */ /* 0x040ff00000001874 */
[C---:B------:R-:W-:Y:S08]  /*3da0*/  HMMA.16816.F32 R32, R80.reuse, R102, R32 ;  /* 0x000000665020723c */ /* 0x040ff00000001820 */
[----:B------:R-:W-:Y:S01]  /*3db0*/  HMMA.16816.F32 R20, R80, R100, R20 ;  /* 0x000000645014723c */ /* 0x000fe20000001814 */
[----:B--2---:R-:W-:-:S07]  /*3dc0*/  IMAD R80, R141, 0x20, R130 ;  /* 0x000000208d507824 */ /* 0x004fce00078e0282 */
[----:B---3--:R-:W-:Y:S01]  /*3dd0*/  HMMA.16816.F32 R36, R88, R106, R36 ;  /* 0x0000006a5824723c */ /* 0x008fe20000001824 */
[----:B------:R-:W-:-:S07]  /*3de0*/  IMAD.SHL.U32 R80, R80, 0x20, RZ ;  /* 0x0000002050507824 */ /* 0x000fce00078e00ff */
[C---:B------:R-:W-:Y:S08]  /*3df0*/  HMMA.16816.F32 R28, R88.reuse, R104, R28 ;  /* 0x00000068581c723c */ /* 0x040ff0000000181c */
[C---:B------:R-:W-:Y:S08]  /*3e00*/  HMMA.16816.F32 R48, R88.reuse, R102, R48 ;  /* 0x000000665830723c */ /* 0x040ff00000001830 */
[----:B------:R-:W-:Y:S08]  /*3e10*/  HMMA.16816.F32 R40, R88, R100, R40 ;  /* 0x000000645828723c */ /* 0x000ff00000001828 */
[C---:B----4-:R-:W-:Y:S08]  /*3e20*/  HMMA.16816.F32 R60, R84.reuse, R106, R60 ;  /* 0x0000006a543c723c */ /* 0x050ff0000000183c */
[C---:B------:R-:W-:Y:S08]  /*3e30*/  HMMA.16816.F32 R112, R84.reuse, R104, R112 ;  /* 0x000000685470723c */ /* 0x040ff00000001870 */
[C---:B------:R-:W-:Y:S08]  /*3e40*/  HMMA.16816.F32 R72, R84.reuse, R102, R72 ;  /* 0x000000665448723c */ /* 0x040ff00000001848 */
[----:B------:R-:W-:Y:S08]  /*3e50*/  HMMA.16816.F32 R68, R84, R100, R68 ;  /* 0x000000645444723c */ /* 0x000ff00000001844 */
[C---:B-----5:R-:W-:Y:S08]  /*3e60*/  HMMA.16816.F32 R44, R24.reuse, R106, R44 ;  /* 0x0000006a182c723c */ /* 0x060ff0000000182c */
[C---:B------:R-:W-:Y:S08]  /*3e70*/  HMMA.16816.F32 R64, R24.reuse, R104, R64 ;  /* 0x000000681840723c */ /* 0x040ff00000001840 */
[C---:B------:R-:W-:Y:S08]  /*3e80*/  HMMA.16816.F32 R56, R24.reuse, R102, R56 ;  /* 0x000000661838723c */ /* 0x040ff00000001838 */
[----:B------:R-:W-:Y:S01]  /*3e90*/  HMMA.16816.F32 R52, R24, R100, R52 ;  /* 0x000000641834723c */ /* 0x000fe20000001834 */
[----:B------:R-:W-:Y:S06]  /*3ea0*/  BAR.SYNC.DEFER_BLOCKING 0x0 ;  /* 0x0000000000007b1d */ /* 0x000fec0000010000 */
[----:B------:R-:W-:-:S13]  /*3eb0*/  @P0 BRA `(.L_x_6) ;  /* 0x00000000005c0947 */ /* 0x000fda0003800000 */
[----:B------:R-:W1:Y:S01]  /*3ec0*/  LDC.64 R14, c[0x0][0x380] ;  /* 0x0000e000ff0e7b82 */ /* 0x000e620000000a00 */
[----:B------:R-:W-:Y:S02]  /*3ed0*/  IMAD.SHL.U32 R16, R0, 0x8, RZ ;  /* 0x0000000800107824 */ /* 0x000fe400078e00ff */
[C---:B------:R-:W-:Y:S02]  /*3ee0*/  IMAD R19, R108.reuse, 0x40, R127 ;  /* 0x000000406c137824 */ /* 0x040fe400078e027f */
[----:B------:R-:W-:Y:S01]  /*3ef0*/  IMAD R27, R108, 0x40, R126 ;  /* 0x000000406c1b7824 */ /* 0x000fe200078e027e */
[----:B------:R-:W-:Y:S02]  /*3f00*/  LOP3.LUT R16, R16, 0x18, RZ, 0xc0, !PT ;  /* 0x0000001810107812 */ /* 0x000fe400078ec0ff */
[----:B------:R-:W2:Y:S03]  /*3f10*/  LDC.64 R12, c[0x0][0x388] ;  /* 0x0000e200ff0c7b82 */ /* 0x000ea60000000a00 */
[----:B------:R-:W-:-:S04]  /*3f20*/  IMAD R16, R123, 0x80, R16 ;  /* 0x000000807b107824 */ /* 0x000fc800078e0210 */
[--C-:B------:R-:W-:Y:S02]  /*3f30*/  IMAD.IADD R17, R127, 0x1, R16.reuse ;  /* 0x000000017f117824 */ /* 0x100fe400078e0210 */
[--C-:B------:R-:W-:Y:S02]  /*3f40*/  IMAD.IADD R19, R19, 0x1, R16.reuse ;  /* 0x0000000113137824 */ /* 0x100fe400078e0210 */
        /* <DEDUP_REMOVED lines=14> */
.L_x_6:
[----:B------:R-:W-:Y:S01]  /*4030*/  LOP3.LUT R81, R129, 0x8, R138, 0x1e, !PT ;  /* 0x0000000881517812 */ /* 0x000fe200078e1e8a */
[----:B------:R-:W-:Y:S01]  /*4040*/  VIADD R82, R80, 0x100 ;  /* 0x0000010050527836 */ /* 0x000fe20000000000 */
[----:B-1----:R-:W-:Y:S01]  /*4050*/  LOP3.LUT R3, R138, R129, RZ, 0xfc, !PT ;  /* 0x000000818a037212 */ /* 0x002fe200078efcff */
[----:B------:R-:W-:Y:S01]  /*4060*/  VIADD R86, R137, 0x100 ;  /* 0x0000010089567836 */ /* 0x000fe20000000000 */
[C-C-:B------:R-:W-:Y:S01]  /*4070*/  LOP3.LUT R14, R81.reuse, 0x1fffc0, R80.reuse, 0xf8, !PT ;  /* 0x001fffc0510e7812 */ /* 0x140fe200078ef850 */
[----:B------:R-:W-:Y:S01]  /*4080*/  VIADD R84, R80, 0x200 ;  /* 0x0000020050547836 */ /* 0x000fe20000000000 */
[----:B------:R-:W-:Y:S01]  /*4090*/  LOP3.LUT R82, R82, 0x3fffc0, RZ, 0xc0, !PT ;  /* 0x003fffc052527812 */ /* 0x000fe200078ec0ff */
[----:B------:R-:W-:Y:S01]  /*40a0*/  VIADD R88, R80, 0x300 ;  /* 0x0000030050587836 */ /* 0x000fe20000000000 */
[----:B------:R-:W-:Y:S01]  /*40b0*/  LOP3.LUT R12, R81, 0x3ffc0, R137, 0xf8, !PT ;  /* 0x0003ffc0510c7812 */ /* 0x000fe200078ef889 */
[----:B------:R-:W-:Y:S01]  /*40c0*/  VIADD R120, R128, 0x8000 ;  /* 0x0000800080787836 */ /* 0x000fe20000000000 */
[----:B------:R-:W-:Y:S01]  /*40d0*/  LOP3.LUT R13, R3, 0x1fffc0, R80, 0xf8, !PT ;  /* 0x001fffc0030d7812 */ /* 0x000fe200078ef850 */
[----:B------:R-:W-:Y:S01]  /*40e0*/  ULEA UR5, UR5, UR4, 0x18 ;  /* 0x0000000405057291 */ /* 0x000fe2000f8ec0ff */
[----:B------:R-:W-:Y:S01]  /*40f0*/  LOP3.LUT R86, R86, 0x7ffc0, RZ, 0xc0, !PT ;  /* 0x0007ffc056567812 */ /* 0x000fe200078ec0ff */
[--C-:B------:R-:W-:Y:S01]  /*4100*/  IMAD R121, R111, 0x2, R120.reuse ;  /* 0x000000026f797824 */ /* 0x100fe200078e0278 */
[----:B------:R-:W-:Y:S01]  /*4110*/  LOP3.LUT R84, R84, 0x3fffc0, RZ, 0xc0, !PT ;  /* 0x003fffc054547812 */ /* 0x000fe200078ec0ff */
[----:B------:R-:W-:Y:S01]  /*4120*/  IMAD R120, R109, 0x2, R120 ;  /* 0x000000026d787824 */ /* 0x000fe200078e0278 */
[----:B------:R-:W-:-:S02]  /*4130*/  LOP3.LUT R88, R88, 0x3fffc0, RZ, 0xc0, !PT ;  /* 0x003fffc058587812 */ /* 0x000fc400078ec0ff */
[----:B------:R-:W-:Y:S02]  /*4140*/  LEA R19, R14, UR6, 0x1 ;  /* 0x000000060e137c11 */ /* 0x000fe4000f8e08ff */
[----:B------:R-:W-:Y:S02]  /*4150*/  LEA R26, R12, UR6, 0x1 ;  /* 0x000000060c1a7c11 */ /* 0x000fe4000f8e08ff */
[----:B------:R-:W-:Y:S02]  /*4160*/  LEA R18, R13, UR6, 0x1 ;  /* 0x000000060d127c11 */ /* 0x000fe4000f8e08ff */
[-C--:B------:R-:W-:Y:S01]  /*4170*/  LOP3.LUT R14, R82, R3.reuse, RZ, 0xfc, !PT ;  /* 0x00000003520e7212 */ /* 0x080fe200078efcff */
[----:B------:R-:W-:Y:S01]  /*4180*/  LDS R19, [R19+0xa000] ;  /* 0x00a0000013137984 */ /* 0x000fe20000000800 */
[C---:B------:R-:W-:Y:S02]  /*4190*/  LOP3.LUT R12, R86.reuse, R3, RZ, 0xfc, !PT ;  /* 0x00000003560c7212 */ /* 0x040fe400078efcff */
[----:B------:R-:W-:Y:S01]  /*41a0*/  LOP3.LUT R13, R86, R81, RZ, 0xfc, !PT ;  /* 0x00000051560d7212 */ /* 0x000fe200078efcff */
[----:B------:R-:W-:Y:S01]  /*41b0*/  LDS R18, [R18+0xa000] ;  /* 0x00a0000012127984 */ /* 0x000fe20000000800 */
[----:B------:R-:W-:-:S02]  /*41c0*/  LOP3.LUT R15, R84, R3, RZ, 0xfc, !PT ;  /* 0x00000003540f7212 */ /* 0x000fc400078efcff */
[-C--:B------:R-:W-:Y:S01]  /*41d0*/  LOP3.LUT R140, R82, R81.reuse, RZ, 0xfc, !PT ;  /* 0x00000051528c7212 */ /* 0x080fe200078efcff */
[----:B------:R-:W-:Y:S01]  /*41e0*/  LDS R26, [R26+0x2000] ;  /* 0x002000001a1a7984 */ /* 0x000fe20000000800 */
[-C--:B------:R-:W-:Y:S02]  /*41f0*/  LOP3.LUT R83, R84, R81.reuse, RZ, 0xfc, !PT ;  /* 0x0000005154537212 */ /* 0x080fe400078efcff */
[C---:B------:R-:W-:Y:S02]  /*4200*/  LOP3.LUT R87, R88.reuse, R81, RZ, 0xfc, !PT ;  /* 0x0000005158577212 */ /* 0x040fe400078efcff */
[----:B------:R-:W-:Y:S02]  /*4210*/  LOP3.LUT R85, R88, R3, RZ, 0xfc, !PT ;  /* 0x0000000358557212 */ /* 0x000fe400078efcff */
[----:B------:R-:W-:Y:S02]  /*4220*/  LEA R16, R14, UR6, 0x1 ;  /* 0x000000060e107c11 */ /* 0x000fe4000f8e08ff */
[----:B------:R-:W-:-:S02]  /*4230*/  LEA R25, R12, UR6, 0x1 ;  /* 0x000000060c197c11 */ /* 0x000fc4000f8e08ff */
[----:B------:R-:W-:Y:S02]  /*4240*/  LEA R27, R13, UR6, 0x1 ;  /* 0x000000060d1b7c11 */ /* 0x000fe4000f8e08ff */
[----:B------:R-:W-:Y:S01]  /*4250*/  LEA R14, R15, UR6, 0x1 ;  /* 0x000000060f0e7c11 */ /* 0x000fe2000f8e08ff */
[----:B------:R-:W-:Y:S01]  /*4260*/  LDS R16, [R16+0xa000] ;  /* 0x00a0000010107984 */ /* 0x000fe20000000800 */
[----:B------:R-:W-:Y:S02]  /*4270*/  LEA R24, R139, UR6, 0x1 ;  /* 0x000000068b187c11 */ /* 0x000fe4000f8e08ff */
[----:B------:R-:W-:Y:S01]  /*4280*/  LEA R17, R140, UR6, 0x1 ;  /* 0x000000068c117c11 */ /* 0x000fe2000f8e08ff */
[----:B------:R-:W-:Y:S01]  /*4290*/  LDS R25, [R25+0x2000] ;  /* 0x0020000019197984 */ /* 0x000fe20000000800 */
[----:B------:R-:W-:Y:S01]  /*42a0*/  LEA R15, R83, UR6, 0x1 ;  /* 0x00000006530f7c11 */ /* 0x000fe2000f8e08ff */
[----:B------:R-:W-:Y:S01]  /*42b0*/  VIADD R83, R137, 0x600 ;  /* 0x0000060089537836 */ /* 0x000fe20000000000 */
[----:B------:R-:W-:Y:S01]  /*42c0*/  LEA R13, R87, UR6, 0x1 ;  /* 0x00000006570d7c11 */ /* 0x000fe2000f8e08ff */
[----:B------:R-:W-:Y:S01]  /*42d0*/  LDS R27, [R27+0x2000] ;  /* 0x002000001b1b7984 */ /* 0x000fe20000000800 */
[----:B------:R-:W-:Y:S01]  /*42e0*/  LEA R12, R85, UR6, 0x1 ;  /* 0x00000006550c7c11 */ /* 0x000fe2000f8e08ff */
[----:B------:R-:W-:Y:S01]  /*42f0*/  VIADD R85, R137, 0x700 ;  /* 0x0000070089557836 */ /* 0x000fe20000000000 */
[C-C-:B------:R-:W-:Y:S01]  /*4300*/  LOP3.LUT R91, R129.reuse, 0x10, R138.reuse, 0x1e, !PT ;  /* 0x00000010815b7812 */ /* 0x140fe200078e1e8a */
[----:B------:R-:W-:Y:S01]  /*4310*/  LDS R17, [R17+0xa000] ;  /* 0x00a0000011117984 */ /* 0x000fe20000000800 */
[----:B------:R-:W-:-:S02]  /*4320*/  LOP3.LUT R95, R129, 0x18, R138, 0x1e, !PT ;  /* 0x00000018815f7812 */ /* 0x000fc400078e1e8a */
[----:B------:R-:W-:Y:S01]  /*4330*/  LOP3.LUT R96, R83, 0x7ffc0, RZ, 0xc0, !PT ;  /* 0x0007ffc053607812 */ /* 0x000fe200078ec0ff */
[----:B------:R-:W1:Y:S01]  /*4340*/  LDS R24, [R24+0x2000] ;  /* 0x0020000018187984 */ /* 0x000e620000000800 */
[----:B------:R-:W-:Y:S02]  /*4350*/  LOP3.LUT R98, R85, 0x7ffc0, RZ, 0xc0, !PT ;  /* 0x0007ffc055627812 */ /* 0x000fe400078ec0ff */
[--C-:B------:R-:W-:Y:S01]  /*4360*/  LOP3.LUT R110, R91, 0x1fffc0, R80.reuse, 0xf8, !PT ;  /* 0x001fffc05b6e7812 */ /* 0x100fe200078ef850 */
[----:B------:R-:W-:Y:S01]  /*4370*/  LDS R14, [R14+0xa000] ;  /* 0x00a000000e0e7984 */ /* 0x000fe20000000800 */
[----:B------:R-:W-:Y:S02]  /*4380*/  LOP3.LUT R111, R95, 0x1fffc0, R80, 0xf8, !PT ;  /* 0x001fffc05f6f7812 */ /* 0x000fe400078ef850 */
[-C--:B------:R-:W-:Y:S01]  /*4390*/  LOP3.LUT R85, R96, R81.reuse, RZ, 0xfc, !PT ;  /* 0x0000005160557212 */ /* 0x080fe200078efcff */
[----:B------:R-:W2:Y:S01]  /*43a0*/  LDS R15, [R15+0xa000] ;  /* 0x00a000000f0f7984 */ /* 0x000ea20000000800 */
[----:B------:R-:W-:-:S02]  /*43b0*/  LOP3.LUT R89, R98, R81, RZ, 0xfc, !PT ;  /* 0x0000005162597212 */ /* 0x000fc400078efcff */
[----:B------:R-:W-:Y:S01]  /*43c0*/  LOP3.LUT R97, R95, 0x3ffc0, R137, 0xf8, !PT ;  /* 0x0003ffc05f617812 */ /* 0x000fe200078ef889 */
[----:B------:R-:W-:Y:S01]  /*43d0*/  LDS R13, [R13+0xa000] ;  /* 0x00a000000d0d7984 */ /* 0x000fe20000000800 */
[----:B------:R-:W-:Y:S02]  /*43e0*/  LOP3.LUT R87, R98, R3, RZ, 0xfc, !PT ;  /* 0x0000000362577212 */ /* 0x000fe400078efcff */
[C---:B------:R-:W-:Y:S01]  /*43f0*/  LOP3.LUT R103, R82.reuse, R91, RZ, 0xfc, !PT ;  /* 0x0000005b52677212 */ /* 0x040fe200078efcff */
[----:B------:R-:W3:Y:S01]  /*4400*/  LDS R12, [R12+0xa000] ;  /* 0x00a000000c0c7984 */ /* 0x000ee20000000800 */
[-C--:B------:R-:W-:Y:S02]  /*4410*/  LOP3.LUT R104, R82, R95.reuse, RZ, 0xfc, !PT ;  /* 0x0000005f52687212 */ /* 0x080fe400078efcff */
[----:B------:R-:W-:Y:S02]  /*4420*/  LOP3.LUT R127, R84, R95, RZ, 0xfc, !PT ;  /* 0x0000005f547f7212 */ /* 0x000fe400078efcff */
[----:B------:R-:W-:-:S02]  /*4430*/  LEA R98, R85, UR6, 0x1 ;  /* 0x0000000655627c11 */ /* 0x000fc4000f8e08ff */
[----:B------:R-:W-:Y:S02]  /*4440*/  LOP3.LUT R93, R91, 0x3ffc0, R137, 0xf8, !PT ;  /* 0x0003ffc05b5d7812 */ /* 0x000fe400078ef889 */
[-C--:B------:R-:W-:Y:S02]  /*4450*/  LOP3.LUT R88, R88, R91.reuse, RZ, 0xfc, !PT ;  /* 0x0000005b58587212 */ /* 0x080fe400078efcff */
[----:B------:R-:W-:Y:S01]  /*4460*/  LOP3.LUT R126, R86, R91, RZ, 0xfc, !PT ;  /* 0x0000005b567e7212 */ /* 0x000fe200078efcff */
[----:B------:R-:W-:Y:S01]  /*4470*/  LDS R98, [R98+0x2000] ;  /* 0x0020000062627984 */ /* 0x000fe20000000800 */
[C---:B------:R-:W-:Y:S02]  /*4480*/  LOP3.LUT R82, R96.reuse, R95, RZ, 0xfc, !PT ;  /* 0x0000005f60527212 */ /* 0x040fe400078efcff */
[----:B------:R-:W-:Y:S02]  /*4490*/  LEA R108, R103, UR6, 0x1 ;  /* 0x00000006676c7c11 */ /* 0x000fe4000f8e08ff */
[----:B------:R-:W-:-:S02]  /*44a0*/  LOP3.LUT R96, R96, R3, RZ, 0xfc, !PT ;  /* 0x0000000360607212 */ /* 0x000fc400078efcff */
[----:B------:R-:W-:Y:S02]  /*44b0*/  LEA R89, R89, UR6, 0x1 ;  /* 0x0000000659597c11 */ /* 0x000fe4000f8e08ff */
[----:B------:R-:W-:Y:S01]  /*44c0*/  LEA R96, R96, UR6, 0x1 ;  /* 0x0000000660607c11 */ /* 0x000fe2000f8e08ff */
[----:B------:R-:W-:Y:S01]  /*44d0*/  LDS R108, [R108+0xa000] ;  /* 0x00a000006c6c7984 */ /* 0x000fe20000000800 */
[----:B------:R-:W-:Y:S01]  /*44e0*/  LEA R109, R104, UR6, 0x1 ;  /* 0x00000006686d7c11 */ /* 0x000fe2000f8e08ff */
[C---:B-1----:R-:W-:Y:S01]  /*44f0*/  HMMA.16816.F32 R36, R24.reuse, R18, R36 ;  /* 0x000000121824723c */ /* 0x042fe20000001824 */
[----:B------:R-:W-:Y:S02]  /*4500*/  LOP3.LUT R86, R86, R95, RZ, 0xfc, !PT ;  /* 0x0000005f56567212 */ /* 0x000fe400078efcff */
[----:B------:R-:W-:Y:S01]  /*4510*/  LDS R96, [R96+0x2000] ;  /* 0x0020000060607984 */ /* 0x000fe20000000800 */
[----:B------:R-:W-:Y:S02]  /*4520*/  LEA R110, R110, UR6, 0x1 ;  /* 0x000000066e6e7c11 */ /* 0x000fe4000f8e08ff */
[----:B------:R-:W-:Y:S01]  /*4530*/  LEA R111, R111, UR6, 0x1 ;  /* 0x000000066f6f7c11 */ /* 0x000fe2000f8e08ff */
[----:B------:R-:W-:Y:S01]  /*4540*/  LDS R109, [R109+0xa000] ;  /* 0x00a000006d6d7984 */ /* 0x000fe20000000800 */
[----:B------:R-:W-:Y:S01]  /*4550*/  HMMA.16816.F32 R28, R24, R16, R28 ;  /* 0x00000010181c723c */ /* 0x000fe2000000181c */
[----:B------:R-:W-:-:S02]  /*4560*/  LEA R82, R82, UR6, 0x1 ;  /* 0x0000000652527c11 */ /* 0x000fc4000f8e08ff */
[----:B------:R-:W-:Y:S01]  /*4570*/  LEA R126, R126, UR6, 0x1 ;  /* 0x000000067e7e7c11 */ /* 0x000fe2000f8e08ff */
[----:B------:R-:W-:Y:S01]  /*4580*/  LDS R110, [R110+0xa000] ;  /* 0x00a000006e6e7984 */ /* 0x000fe20000000800 */
[----:B------:R-:W-:-:S03]  /*4590*/  LEA R128, R88, UR6, 0x1 ;  /* 0x0000000658807c11 */ /* 0x000fc6000f8e08ff */
[C---:B--2---:R-:W-:Y:S01]  /*45a0*/  HMMA.16816.F32 R48, R24.reuse, R14, R48 ;  /* 0x0000000e1830723c */ /* 0x044fe20000001830 */
[----:B------:R-:W-:Y:S04]  /*45b0*/  LDS R111, [R111+0xa000] ;  /* 0x00a000006f6f7984 */ /* 0x000fe80000000800 */
[----:B------:R-:W-:Y:S03]  /*45c0*/  LDS R88, [R135+0x2000] ;  /* 0x0020000087587984 */ /* 0x000fe60000000800 */
[----:B---3--:R-:W-:Y:S01]  /*45d0*/  HMMA.16816.F32 R40, R24, R12, R40 ;  /* 0x0000000c1828723c */ /* 0x008fe20000001828 */
[C---:B------:R-:W-:Y:S01]  /*45e0*/  VIADD R24, R137.reuse, 0x200 ;  /* 0x0000020089187836 */ /* 0x040fe20000000000 */
[----:B------:R-:W-:Y:S01]  /*45f0*/  LDS R82, [R82+0x2000] ;  /* 0x0020000052527984 */ /* 0x000fe20000000800 */
[----:B------:R-:W-:-:S02]  /*4600*/  VIADD R25, R137, 0x300 ;  /* 0x0000030089197836 */ /* 0x000fc40000000000 */
[C---:B------:R-:W-:Y:S01]  /*4610*/  VIADD R27, R137.reuse, 0x500 ;  /* 0x00000500891b7836 */ /* 0x040fe20000000000 */
[----:B------:R-:W-:Y:S01]  /*4620*/  LOP3.LUT R24, R24, 0x7ffc0, RZ, 0xc0, !PT ;  /* 0x0007ffc018187812 */ /* 0x000fe200078ec0ff */
[----:B------:R-:W-:Y:S01]  /*4630*/  VIADD R26, R137, 0x400 ;  /* 0x00000400891a7836 */ /* 0x000fe20000000000 */
[----:B------:R-:W-:Y:S02]  /*4640*/  LOP3.LUT R90, R25, 0x7ffc0, RZ, 0xc0, !PT ;  /* 0x0007ffc0195a7812 */ /* 0x000fe400078ec0ff */
[----:B------:R-:W-:Y:S02]  /*4650*/  LOP3.LUT R94, R27, 0x7ffc0, RZ, 0xc0, !PT ;  /* 0x0007ffc01b5e7812 */ /* 0x000fe400078ec0ff */
[----:B------:R-:W-:Y:S02]  /*4660*/  LOP3.LUT R92, R26, 0x7ffc0, RZ, 0xc0, !PT ;  /* 0x0007ffc01a5c7812 */ /* 0x000fe400078ec0ff */
[-C--:B------:R-:W-:Y:S02]  /*4670*/  LOP3.LUT R26, R24, R81.reuse, RZ, 0xfc, !PT ;  /* 0x00000051181a7212 */ /* 0x080fe400078efcff */
[----:B------:R-:W-:-:S02]  /*4680*/  LOP3.LUT R27, R90, R81, RZ, 0xfc, !PT ;  /* 0x000000515a1b7212 */ /* 0x000fc400078efcff */
[----:B------:R-:W-:Y:S02]  /*4690*/  LOP3.LUT R83, R94, R81, RZ, 0xfc, !PT ;  /* 0x000000515e537212 */ /* 0x000fe400078efcff */
[-C--:B------:R-:W-:Y:S02]  /*46a0*/  LOP3.LUT R80, R92, R3.reuse, RZ, 0xfc, !PT ;  /* 0x000000035c507212 */ /* 0x080fe400078efcff */
[----:B------:R-:W-:Y:S02]  /*46b0*/  LOP3.LUT R81, R94, R3, RZ, 0xfc, !PT ;  /* 0x000000035e517212 */ /* 0x000fe400078efcff */
[-C--:B------:R-:W-:Y:S02]  /*46c0*/  LOP3.LUT R100, R92, R91.reuse, RZ, 0xfc, !PT ;  /* 0x0000005b5c647212 */ /* 0x080fe400078efcff */
[C---:B------:R-:W-:Y:S02]  /*46d0*/  LOP3.LUT R101, R94.reuse, R91, RZ, 0xfc, !PT ;  /* 0x0000005b5e657212 */ /* 0x040fe400078efcff */
[----:B------:R-:W-:-:S02]  /*46e0*/  LOP3.LUT R102, R94, R95, RZ, 0xfc, !PT ;  /* 0x0000005f5e667212 */ /* 0x000fc400078efcff */
[----:B------:R-:W-:Y:S02]  /*46f0*/  LEA R80, R80, UR6, 0x1 ;  /* 0x0000000650507c11 */ /* 0x000fe4000f8e08ff */
[----:B------:R-:W-:Y:S02]  /*4700*/  LEA R81, R81, UR6, 0x1 ;  /* 0x0000000651517c11 */ /* 0x000fe4000f8e08ff */
[----:B------:R-:W-:Y:S02]  /*4710*/  LEA R83, R83, UR6, 0x1 ;  /* 0x0000000653537c11 */ /* 0x000fe4000f8e08ff */
[----:B------:R-:W-:Y:S02]  /*4720*/  LEA R94, R97, UR6, 0x1 ;  /* 0x00000006615e7c11 */ /* 0x000fe4000f8e08ff */
[----:B------:R-:W-:Y:S01]  /*4730*/  LEA R97, R87, UR6, 0x1 ;  /* 0x0000000657617c11 */ /* 0x000fe2000f8e08ff */
[----:B------:R-:W-:Y:S01]  /*4740*/  LDS R103, [R83+0x2000] ;  /* 0x0020000053677984 */ /* 0x000fe20000000800 */
[----:B------:R-:W-:-:S02]  /*4750*/  LEA R84, R100, UR6, 0x1 ;  /* 0x0000000664547c11 */ /* 0x000fc4000f8e08ff */
[----:B------:R-:W-:Y:S01]  /*4760*/  LEA R85, R101, UR6, 0x1 ;  /* 0x0000000665557c11 */ /* 0x000fe2000f8e08ff */
[----:B------:R-:W-:Y:S01]  /*4770*/  LDS R100, [R80+0x2000] ;  /* 0x0020000050647984 */ /* 0x000fe20000000800 */
[----:B------:R-:W-:Y:S02]  /*4780*/  LEA R87, R102, UR6, 0x1 ;  /* 0x0000000666577c11 */ /* 0x000fe4000f8e08ff */
[C---:B------:R-:W-:Y:S01]  /*4790*/  LOP3.LUT R25, R24.reuse, R3, RZ, 0xfc, !PT ;  /* 0x0000000318197212 */ /* 0x040fe200078efcff */
[----:B------:R-:W-:Y:S01]  /*47a0*/  LDS R101, [R81+0x2000] ;  /* 0x0020000051657984 */ /* 0x000fe20000000800 */
[----:B------:R-:W-:Y:S02]  /*47b0*/  LOP3.LUT R91, R24, R95, RZ, 0xfc, !PT ;  /* 0x0000005f185b7212 */ /* 0x000fe400078efcff */
[C---:B------:R-:W-:Y:S01]  /*47c0*/  LOP3.LUT R24, R90.reuse, R3, RZ, 0xfc, !PT ;  /* 0x000000035a187212 */ /* 0x040fe200078efcff */
[----:B------:R-:W1:Y:S01]  /*47d0*/  LDS R102, [R136+0x2000] ;  /* 0x0020000088667984 */ /* 0x000e620000000800 */
[----:B------:R-:W-:-:S02]  /*47e0*/  LOP3.LUT R99, R90, R95, RZ, 0xfc, !PT ;  /* 0x0000005f5a637212 */ /* 0x000fc400078efcff */
[----:B------:R-:W-:Y:S01]  /*47f0*/  LEA R25, R25, UR6, 0x1 ;  /* 0x0000000619197c11 */ /* 0x000fe2000f8e08ff */
[----:B------:R-:W-:Y:S01]  /*4800*/  LDS R97, [R97+0x2000] ;  /* 0x0020000061617984 */ /* 0x000fe20000000800 */
[----:B------:R-:W-:Y:S02]  /*4810*/  LEA R26, R26, UR6, 0x1 ;  /* 0x000000061a1a7c11 */ /* 0x000fe4000f8e08ff */
[----:B------:R-:W-:Y:S01]  /*4820*/  LEA R24, R24, UR6, 0x1 ;  /* 0x0000000618187c11 */ /* 0x000fe2000f8e08ff */
[----:B------:R-:W-:Y:S01]  /*4830*/  LDS R104, [R25+0x2000] ;  /* 0x0020000019687984 */ /* 0x000fe20000000800 */
[----:B------:R-:W-:Y:S02]  /*4840*/  LEA R27, R27, UR6, 0x1 ;  /* 0x000000061b1b7c11 */ /* 0x000fe4000f8e08ff */
[----:B------:R-:W-:Y:S01]  /*4850*/  LEA R90, R91, UR6, 0x1 ;  /* 0x000000065b5a7c11 */ /* 0x000fe2000f8e08ff */
[----:B------:R-:W-:Y:S01]  /*4860*/  LDS R106, [R26+0x2000] ;  /* 0x002000001a6a7984 */ /* 0x000fe20000000800 */
[----:B------:R-:W-:-:S02]  /*4870*/  LEA R91, R99, UR6, 0x1 ;  /* 0x00000006635b7c11 */ /* 0x000fc4000f8e08ff */
[----:B------:R-:W-:Y:S01]  /*4880*/  LOP3.LUT R124, R92, R95, RZ, 0xfc, !PT ;  /* 0x0000005f5c7c7212 */ /* 0x000fe200078efcff */
[----:B------:R-:W-:Y:S01]  /*4890*/  LDS R105, [R24+0x2000] ;  /* 0x0020000018697984 */ /* 0x000fe20000000800 */
[----:B------:R-:W-:Y:S02]  /*48a0*/  LEA R95, R86, UR6, 0x1 ;  /* 0x00000006565f7c11 */ /* 0x000fe4000f8e08ff */
[----:B------:R-:W-:Y:S01]  /*48b0*/  LEA R92, R93, UR6, 0x1 ;  /* 0x000000065d5c7c11 */ /* 0x000fe2000f8e08ff */
[----:B------:R-:W2:Y:S01]  /*48c0*/  LDS R107, [R27+0x2000] ;  /* 0x002000001b6b7984 */ /* 0x000ea20000000800 */
[----:B------:R-:W-:Y:S02]  /*48d0*/  LEA R86, R127, UR6, 0x1 ;  /* 0x000000067f567c11 */ /* 0x000fe4000f8e08ff */
[----:B------:R-:W-:Y:S01]  /*48e0*/  LEA R124, R124, UR6, 0x1 ;  /* 0x000000067c7c7c11 */ /* 0x000fe2000f8e08ff */
[----:B------:R-:W3:Y:S04]  /*48f0*/  LDS R99, [R89+0x2000] ;  /* 0x0020000059637984 */ /* 0x000ee80000000800 */
[----:B------:R-:W-:Y:S04]  /*4900*/  LDS R27, [R86+0xa000] ;  /* 0x00a00000561b7984 */ /* 0x000fe80000000800 */
[----:B------:R4:W-:Y:S04]  /*4910*/  LDS R24, [R128+0xa000] ;  /* 0x00a0000080187984 */ /* 0x0009e80000000800 */
[----:B------:R-:W-:Y:S04]  /*4920*/  LDS R26, [R121+0x2000] ;  /* 0x00200000791a7984 */ /* 0x000fe80000000800 */
[----:B------:R-:W-:Y:S01]  /*4930*/  LDS R25, [R120+0x2000] ;  /* 0x0020000078197984 */ /* 0x000fe20000000800 */
[C---:B-1----:R-:W-:Y:S03]  /*4940*/  HMMA.16816.F32 R60, R100.reuse, R18, R60 ;  /* 0x00000012643c723c */ /* 0x042fe6000000183c */
[----:B------:R-:W-:Y:S04]  /*4950*/  LDS R92, [R92+0x2000] ;  /* 0x002000005c5c7984 */ /* 0x000fe80000000800 */
[----:B------:R-:W-:Y:S01]  /*4960*/  LDS R95, [R95+0x2000] ;  /* 0x002000005f5f7984 */ /* 0x000fe20000000800 */
[C---:B------:R-:W-:Y:S03]  /*4970*/  HMMA.16816.F32 R112, R100.reuse, R16, R112 ;  /* 0x000000106470723c */ /* 0x040fe60000001870 */
[----:B------:R-:W-:Y:S04]  /*4980*/  LDS R94, [R94+0x2000] ;  /* 0x002000005e5e7984 */ /* 0x000fe80000000800 */
[----:B------:R-:W1:Y:S01]  /*4990*/  LDS R93, [R126+0x2000] ;  /* 0x002000007e5d7984 */ /* 0x000e620000000800 */
[C---:B------:R-:W-:Y:S03]  /*49a0*/  HMMA.16816.F32 R72, R100.reuse, R14, R72 ;  /* 0x0000000e6448723c */ /* 0x040fe60000001848 */
[----:B------:R-:W-:Y:S04]  /*49b0*/  LDS R90, [R90+0x2000] ;  /* 0x002000005a5a7984 */ /* 0x000fe80000000800 */
[----:B------:R-:W-:Y:S01]  /*49c0*/  LDS R91, [R91+0x2000] ;  /* 0x002000005b5b7984 */ /* 0x000fe20000000800 */
[----:B------:R-:W-:Y:S03]  /*49d0*/  HMMA.16816.F32 R68, R100, R12, R68 ;  /* 0x0000000c6444723c */ /* 0x000fe60000001844 */
[----:B------:R-:W5:Y:S04]  /*49e0*/  LDS R89, [R134+0x2000] ;  /* 0x0020000086597984 */ /* 0x000f680000000800 */
[----:B------:R-:W-:Y:S01]  /*49f0*/  LDS R84, [R84+0x2000] ;  /* 0x0020000054547984 */ /* 0x000fe20000000800 */
[C---:B--2---:R-:W-:Y:S03]  /*4a00*/  HMMA.16816.F32 R76, R104.reuse, R18, R76 ;  /* 0x00000012684c723c */ /* 0x044fe6000000184c */
[----:B------:R-:W-:Y:S04]  /*4a10*/  LDS R85, [R85+0x2000] ;  /* 0x0020000055557984 */ /* 0x000fe80000000800 */
[----:B------:R-:W-:Y:S01]  /*4a20*/  LDS R87, [R87+0x2000] ;  /* 0x0020000057577984 */ /* 0x000fe20000000800 */
[C---:B------:R-:W-:Y:S03]  /*4a30*/  HMMA.16816.F32 R116, R104.reuse, R16, R116 ;  /* 0x000000106874723c */ /* 0x040fe60000001874 */
[----:B------:R-:W2:Y:S04]  /*4a40*/  LDS R86, [R124+0x2000] ;  /* 0x002000007c567984 */ /* 0x000ea80000000800 */
[----:B------:R-:W-:Y:S01]  /*4a50*/  LDS R80, [R133+0x2000] ;  /* 0x0020000085507984 */ /* 0x000fe20000000800 */
[C---:B------:R-:W-:Y:S03]  /*4a60*/  HMMA.16816.F32 R32, R104.reuse, R14, R32 ;  /* 0x0000000e6820723c */ /* 0x040fe60000001820 */
[----:B------:R-:W-:Y:S04]  /*4a70*/  LDS R81, [R132+0x2000] ;  /* 0x0020000084517984 */ /* 0x000fe80000000800 */
[----:B------:R-:W2:Y:S01]  /*4a80*/  LDS R83, [R131+0x2000] ;  /* 0x0020000083537984 */ /* 0x000ea20000000800 */
[----:B------:R-:W-:Y:S01]  /*4a90*/  HMMA.16816.F32 R20, R104, R12, R20 ;  /* 0x0000000c6814723c */ /* 0x000fe20000001814 */
[----:B------:R-:W-:-:S04]  /*4aa0*/  DEPBAR.LE SB0, 0x1 ;  /* 0x000080400000791a */ /* 0x000fc80000000000 */
[----:B------:R-:W4:Y:S03]  /*4ab0*/  S2R R101, SR_TID.Y ;  /* 0x0000000000657919 */ /* 0x000f260000002200 */
[C---:B---3--:R-:W-:Y:S08]  /*4ac0*/  HMMA.16816.F32 R44, R96.reuse, R18, R44 ;  /* 0x00000012602c723c */ /* 0x048ff0000000182c */
[C---:B------:R-:W-:Y:S08]  /*4ad0*/  HMMA.16816.F32 R64, R96.reuse, R16, R64 ;  /* 0x000000106040723c */ /* 0x040ff00000001840 */
[C---:B------:R-:W-:Y:S08]  /*4ae0*/  HMMA.16816.F32 R56, R96.reuse, R14, R56 ;  /* 0x0000000e6038723c */ /* 0x040ff00000001838 */
[----:B------:R-:W-:Y:S01]  /*4af0*/  HMMA.16816.F32 R52, R96, R12, R52 ;  /* 0x0000000c6034723c */ /* 0x000fe20000001834 */
[----:B------:R-:W-:-:S04]  /*4b00*/  LEA R12, R123, 0x1, 0x2 ;  /* 0x000000017b0c7811 */ /* 0x000fc800078e10ff */
[----:B------:R-:W-:Y:S01]  /*4b10*/  ISETP.GE.AND P0, PT, R12, R125, PT ;  /* 0x0000007d0c00720c */ /* 0x000fe20003f06270 */
[----:B----4-:R-:W-:Y:S02]  /*4b20*/  IMAD R128, R101, 0x20, R130 ;  /* 0x0000002065807824 */ /* 0x010fe400078e0282 */
[C---:B-1----:R-:W-:Y:S08]  /*4b30*/  HMMA.16816.F32 R36, R92.reuse, R110, R36 ;  /* 0x0000006e5c24723c */ /* 0x042ff00000001824 */
[C---:B------:R-:W-:Y:S08]  /*4b40*/  HMMA.16816.F32 R28, R92.reuse, R108, R28 ;  /* 0x0000006c5c1c723c */ /* 0x040ff0000000181c */
[C---:B------:R-:W-:Y:S08]  /*4b50*/  HMMA.16816.F32 R48, R92.reuse, R26, R48 ;  /* 0x0000001a5c30723c */ /* 0x040ff00000001830 */
[----:B------:R-:W-:Y:S08]  /*4b60*/  HMMA.16816.F32 R40, R92, R24, R40 ;  /* 0x000000185c28723c */ /* 0x000ff00000001828 */
[C---:B-----5:R-:W-:Y:S08]  /*4b70*/  HMMA.16816.F32 R76, R88.reuse, R110, R76 ;  /* 0x0000006e584c723c */ /* 0x060ff0000000184c */
[C---:B------:R-:W-:Y:S08]  /*4b80*/  HMMA.16816.F32 R116, R88.reuse, R108, R116 ;  /* 0x0000006c5874723c */ /* 0x040ff00000001874 */
[C---:B------:R-:W-:Y:S08]  /*4b90*/  HMMA.16816.F32 R32, R88.reuse, R26, R32 ;  /* 0x0000001a5820723c */ /* 0x040ff00000001820 */
[----:B------:R-:W-:Y:S08]  /*4ba0*/  HMMA.16816.F32 R20, R88, R24, R20 ;  /* 0x000000185814723c */ /* 0x000ff00000001814 */
[C---:B--2---:R-:W-:Y:S08]  /*4bb0*/  HMMA.16816.F32 R60, R84.reuse, R110, R60 ;  /* 0x0000006e543c723c */ /* 0x044ff0000000183c */
[C---:B------:R-:W-:Y:S08]  /*4bc0*/  HMMA.16816.F32 R112, R84.reuse, R108, R112 ;  /* 0x0000006c5470723c */ /* 0x040ff00000001870 */
[C---:B------:R-:W-:Y:S08]  /*4bd0*/  HMMA.16816.F32 R72, R84.reuse, R26, R72 ;  /* 0x0000001a5448723c */ /* 0x040ff00000001848 */
[----:B------:R-:W-:Y:S08]  /*4be0*/  HMMA.16816.F32 R68, R84, R24, R68 ;  /* 0x000000185444723c */ /* 0x000ff00000001844 */
[C---:B------:R-:W-:Y:S08]  /*4bf0*/  HMMA.16816.F32 R44, R80.reuse, R110, R44 ;  /* 0x0000006e502c723c */ /* 0x040ff0000000182c */
[C---:B------:R-:W-:Y:S08]  /*4c00*/  HMMA.16816.F32 R64, R80.reuse, R108, R64 ;  /* 0x0000006c5040723c */ /* 0x040ff00000001840 */
[C---:B------:R-:W-:Y:S08]  /*4c10*/  HMMA.16816.F32 R56, R80.reuse, R26, R56 ;  /* 0x0000001a5038723c */ /* 0x040ff00000001838 */
[----:B------:R-:W-:Y:S01]  /*4c20*/  HMMA.16816.F32 R52, R80, R24, R52 ;  /* 0x000000185034723c */ /* 0x000fe20000001834 */
[----:B------:R-:W-:Y:S06]  /*4c30*/  BAR.SYNC.DEFER_BLOCKING 0x0 ;  /* 0x0000000000007b1d */ /* 0x000fec0000010000 */
[----:B------:R-:W-:-:S13]  /*4c40*/  @P0 BRA `(.L_x_7) ;  /* 0x0000000000340947 */ /* 0x000fda0003800000 */
[----:B------:R-:W-:-:S04]  /*4c50*/  IMAD.SHL.U32 R19, R123, 0x80, RZ ;  /* 0x000000807b137824 */ /* 0x000fc800078e00ff */
[----:B------:R-:W-:-:S04]  /*4c60*/  IMAD.WIDE R12, R19, 0x2, R156 ;  /* 0x00000002130c7825 */ /* 0x000fc800078e029c */
[C---:B------:R-:W-:Y:S01]  /*4c70*/  IMAD.WIDE R14, R19.reuse, 0x2, R154 ;  /* 0x00000002130e7825 */ /* 0x040fe200078e029a */
[----:B------:R-:W-:Y:S01]  /*4c80*/  @!PT LDS RZ, [RZ] ;  /* 0x00000000fffff984 */ /* 0x000fe20000000800 */
[----:B------:R-:W-:Y:S01]  /*4c90*/  @!PT LDS RZ, [RZ] ;  /* 0x00000000fffff984 */ /* 0x000fe20000000800 */
[----:B------:R-:W-:Y:S01]  /*4ca0*/  @!PT LDS RZ, [RZ] ;  /* 0x00000000fffff984 */ /* 0x000fe20000000800 */
[----:B------:R1:W-:Y:S03]  /*4cb0*/  LDGSTS.E.BYPASS.128 [R4], desc[UR10][R12.64+0x40] ;  /* 0x000000400c047fae */ /* 0x0003e6000b98180a */
[C---:B------:R-:W-:Y:S01]  /*4cc0*/  IMAD.WIDE R16, R19.reuse, 0x2, R152 ;  /* 0x0000000213107825 */ /* 0x040fe200078e0298 */
[----:B------:R1:W-:Y:S03]  /*4cd0*/  LDGSTS.E.BYPASS.128 [R5], desc[UR10][R14.64+0x40] ;  /* 0x000000400e057fae */ /* 0x0003e6000b98180a */
[----:B------:R-:W-:Y:S01]  /*4ce0*/  IMAD.WIDE R18, R19, 0x2, R150 ;  /* 0x0000000213127825 */ /* 0x000fe200078e0296 */
[----:B------:R1:W-:Y:S04]  /*4cf0*/  LDGSTS.E.BYPASS.128 [R6], desc[UR10][R16.64+0x40] ;  /* 0x0000004010067fae */ /* 0x0003e8000b98180a */
[----:B------:R1:W-:Y:S04]  /*4d00*/  LDGSTS.E.BYPASS.128 [R7], desc[UR10][R18.64+0x40] ;  /* 0x0000004012077fae */ /* 0x0003e8000b98180a */
[----:B------:R-:W0:Y:S02]  /*4d10*/  LDGDEPBAR ;  /* 0x00000000000079af */ /* 0x000e240000000000 */
.L_x_7:
[----:B------:R-:W-:Y:S01]  /*4d20*/  IMAD.SHL.U32 R128, R128, 0x20, RZ ;  /* 0x0000002080807824 */ /* 0x000fe200078e00ff */
[----:B-1----:R-:W-:Y:S01]  /*4d30*/  LOP3.LUT R5, R129, 0x8, R138, 0x1e, !PT ;  /* 0x0000000881057812 */ /* 0x002fe200078e1e8a */
[----:B------:R-:W-:Y:S01]  /*4d40*/  VIADD R4, R137, 0x700 ;  /* 0x0000070089047836 */ /* 0x000fe20000000000 */
[----:B------:R-:W-:Y:S01]  /*4d50*/  UIADD3 UR6, UPT, UPT, UR6, 0x8000, URZ ;  /* 0x0000800006067890 */ /* 0x000fe2000fffe0ff */
[C---:B------:R-:W-:Y:S01]  /*4d60*/  VIADD R6, R128.reuse, 0x200 ;  /* 0x0000020080067836 */ /* 0x040fe20000000000 */
[----:B------:R-:W-:Y:S01]  /*4d70*/  LOP3.LUT R88, R5, 0x1fffc0, R128, 0xf8, !PT ;  /* 0x001fffc005587812 */ /* 0x000fe200078ef880 */
        /* <DEDUP_REMOVED lines=10> */
[C---:B------:R-:W-:Y:S01]  /*4e20*/  VIADD R148, R137.reuse, 0x200 ;  /* 0x0000020089947836 */ /* 0x040fe20000000000 */
[----:B------:R-:W-:Y:S01]  /*4e30*/  LOP3.LUT R144, R144, 0x7ffc0, RZ, 0xc0, !PT ;  /* 0x0007ffc090907812 */ /* 0x000fe200078ec0ff */
[C---:B------:R-:W-:Y:S01]  /*4e40*/  VIADD R146, R137.reuse, 0x300 ;  /* 0x0000030089927836 */ /* 0x040fe20000000000 */
[----:B------:R-:W-:Y:S01]  /*4e50*/  LOP3.LUT R158, R158, 0x7ffc0, RZ, 0xc0, !PT ;  /* 0x0007ffc09e9e7812 */ /* 0x000fe200078ec0ff */
[----:B------:R-:W-:Y:S01]  /*4e60*/  VIADD R108, R137, 0x600 ;  /* 0x00000600896c7836 */ /* 0x000fe20000000000 */
[----:B------:R-:W-:Y:S01]  /*4e70*/  LOP3.LUT R148, R148, 0x7ffc0, RZ, 0xc0, !PT ;  /* 0x0007ffc094947812 */ /* 0x000fe200078ec0ff */
[----:B------:R-:W-:Y:S01]  /*4e80*/  LDS R18, [R136+0x4000] ;  /* 0x0040000088127984 */ /* 0x000fe20000000800 */
[----:B------:R-:W-:Y:S01]  /*4e90*/  LOP3.LUT R146, R146, 0x7ffc0, RZ, 0xc0, !PT ;  /* 0x0007ffc092927812 */ /* 0x000fe200078ec0ff */
[----:B------:R-:W-:Y:S01]  /*4ea0*/  IMAD.SHL.U32 R101, R101, 0x20, RZ ;  /* 0x0000002065657824 */ /* 0x000fe200078e00ff */
[----:B------:R-:W-:Y:S01]  /*4eb0*/  LOP3.LUT R108, R108, 0x7ffc0, RZ, 0xc0, !PT ;  /* 0x0007ffc06c6c7812 */ /* 0x000fe200078ec0ff */
[----:B------:R-:W-:Y:S01]  /*4ec0*/  UIADD3 UR4, UPT, UPT, UR5, 0x8000, URZ ;  /* 0x0000800005047890 */ /* 0x000fe2000fffe0ff */
[----:B------:R-:W-:Y:S01]  /*4ed0*/  LOP3.LUT R92, R4, R3, RZ, 0xfc, !PT ;  /* 0x00000003045c7212 */ /* 0x000fe200078efcff */
[----:B------:R-:W-:Y:S01]  /*4ee0*/  IMAD.IADD R130, R130, 0x1, R101 ;  /* 0x0000000182827824 */ /* 0x000fe200078e0265 */
[----:B------:R-:W-:-:S02]  /*4ef0*/  LOP3.LUT R91, R4, R5, RZ, 0xfc, !PT ;  /* 0x00000005045b7212 */ /* 0x000fc400078efcff */
[----:B------:R-:W-:Y:S01]  /*4f00*/  LOP3.LUT R7, R12, R3, RZ, 0xfc, !PT ;  /* 0x000000030c077212 */ /* 0x000fe200078efcff */
[----:B------:R-:W-:Y:S01]  /*4f10*/  IMAD.SHL.U32 R130, R130, 0x20, RZ ;  /* 0x0000002082827824 */ /* 0x000fe200078e00ff */
[----:B------:R-:W-:Y:S02]  /*4f20*/  LOP3.LUT R6, R3, 0x1fffc0, R128, 0xf8, !PT ;  /* 0x001fffc003067812 */ /* 0x000fe400078ef880 */
[-C--:B------:R-:W-:Y:S02]  /*4f30*/  LOP3.LUT R89, R12, R5.reuse, RZ, 0xfc, !PT ;  /* 0x000000050c597212 */ /* 0x080fe400078efcff */
[----:B------:R-:W-:Y:S02]  /*4f40*/  LOP3.LUT R98, R109, R5, RZ, 0xfc, !PT ;  /* 0x000000056d627212 */ /* 0x000fe400078efcff */
[----:B------:R-:W-:Y:S02]  /*4f50*/  LOP3.LUT R4, R142, R3, RZ, 0xfc, !PT ;  /* 0x000000038e047212 */ /* 0x000fe400078efcff */
[----:B------:R-:W-:-:S02]  /*4f60*/  LOP3.LUT R95, R144, R5, RZ, 0xfc, !PT ;  /* 0x00000005905f7212 */ /* 0x000fc400078efcff */
[-C--:B------:R-:W-:Y:S02]  /*4f70*/  LOP3.LUT R97, R143, R3.reuse, RZ, 0xfc, !PT ;  /* 0x000000038f617212 */ /* 0x080fe400078efcff */
[-C--:B------:R-:W-:Y:S02]  /*4f80*/  LOP3.LUT R96, R144, R3.reuse, RZ, 0xfc, !PT ;  /* 0x0000000390607212 */ /* 0x080fe400078efcff */
[----:B------:R-:W-:Y:S02]  /*4f90*/  LOP3.LUT R99, R109, R3, RZ, 0xfc, !PT ;  /* 0x000000036d637212 */ /* 0x000fe400078efcff */
[----:B------:R-:W-:Y:S02]  /*4fa0*/  LOP3.LUT R107, R5, 0x3ffc0, R137, 0xf8, !PT ;  /* 0x0003ffc0056b7812 */ /* 0x000fe400078ef889 */
[-C--:B------:R-:W-:Y:S02]  /*4fb0*/  LOP3.LUT R105, R158, R5.reuse, RZ, 0xfc, !PT ;  /* 0x000000059e697212 */ /* 0x080fe400078efcff */
[----:B------:R-:W-:-:S02]  /*4fc0*/  LOP3.LUT R103, R148, R5, RZ, 0xfc, !PT ;  /* 0x0000000594677212 */ /* 0x000fc400078efcff */
[-C--:B------:R-:W-:Y:S02]  /*4fd0*/  LOP3.LUT R100, R146, R5.reuse, RZ, 0xfc, !PT ;  /* 0x0000000592647212 */ /* 0x080fe400078efcff */
[----:B------:R-:W-:Y:S02]  /*4fe0*/  LOP3.LUT R93, R108, R5, RZ, 0xfc, !PT ;  /* 0x000000056c5d7212 */ /* 0x000fe400078efcff */
        /* <DEDUP_REMOVED lines=15> */
[-C--:B------:R-:W-:Y:S01]  /*50e0*/  LOP3.LUT R106, R158, R3.reuse, RZ, 0xfc, !PT ;  /* 0x000000039e6a7212 */ /* 0x080fe200078efcff */
[----:B------:R-:W-:Y:S01]  /*50f0*/  LDS R17, [R96+0x4000] ;  /* 0x0040000060117984 */ /* 0x000fe20000000800 */
[-C--:B------:R-:W-:Y:S02]  /*5100*/  LOP3.LUT R104, R148, R3.reuse, RZ, 0xfc, !PT ;  /* 0x0000000394687212 */ /* 0x080fe400078efcff */
[-C--:B------:R-:W-:Y:S01]  /*5110*/  LOP3.LUT R102, R146, R3.reuse, RZ, 0xfc, !PT ;  /* 0x0000000392667212 */ /* 0x080fe200078efcff */
[----:B------:R-:W1:Y:S01]  /*5120*/  LDS R19, [R95+0x4000] ;  /* 0x004000005f137984 */ /* 0x000e620000000800 */
[----:B------:R-:W-:Y:S02]  /*5130*/  LOP3.LUT R94, R108, R3, RZ, 0xfc, !PT ;  /* 0x000000036c5e7212 */ /* 0x000fe400078efcff */
[----:B------:R-:W-:Y:S01]  /*5140*/  LEA R139, R139, UR5, 0x1 ;  /* 0x000000058b8b7c11 */ /* 0x000fe2000f8e08ff */
[----:B------:R-:W2:Y:S01]  /*5150*/  LDS R85, [R90+0x4000] ;  /* 0x004000005a557984 */ /* 0x000ea20000000800 */
[----:B------:R-:W-:-:S02]  /*5160*/  LEA R107, R107, UR5, 0x1 ;  /* 0x000000056b6b7c11 */ /* 0x000fc4000f8e08ff */
[----:B------:R-:W-:Y:S01]  /*5170*/  LEA R92, R92, UR5, 0x1 ;  /* 0x000000055c5c7c11 */ /* 0x000fe2000f8e08ff */
[----:B------:R3:W-:Y:S01]  /*5180*/  LDS R4, [R110+0xc000] ;  /* 0x00c000006e047984 */ /* 0x0007e20000000800 */
[----:B------:R-:W-:Y:S02]  /*5190*/  LEA R91, R91, UR5, 0x1 ;  /* 0x000000055b5b7c11 */ /* 0x000fe4000f8e08ff */
[----:B------:R-:W-:Y:S01]  /*51a0*/  LEA R106, R106, UR5, 0x1 ;  /* 0x000000056a6a7c11 */ /* 0x000fe2000f8e08ff */
[----:B------:R-:W4:Y:S01]  /*51b0*/  LDS R5, [R5+0xc000] ;  /* 0x00c0000005057984 */ /* 0x000f220000000800 */
[----:B------:R-:W-:Y:S02]  /*51c0*/  LEA R105, R105, UR5, 0x1 ;  /* 0x0000000569697c11 */ /* 0x000fe4000f8e08ff */
[----:B------:R-:W-:Y:S01]  /*51d0*/  LEA R104, R104, UR5, 0x1 ;  /* 0x0000000568687c11 */ /* 0x000fe2000f8e08ff */
[----:B------:R5:W-:Y:S01]  /*51e0*/  LDS R6, [R111+0xc000] ;  /* 0x00c000006f067984 */ /* 0x000be20000000800 */
[----:B------:R-:W-:-:S02]  /*51f0*/  LEA R103, R103, UR5, 0x1 ;  /* 0x0000000567677c11 */ /* 0x000fc4000f8e08ff */
[----:B------:R-:W-:Y:S01]  /*5200*/  LEA R102, R102, UR5, 0x1 ;  /* 0x0000000566667c11 */ /* 0x000fe2000f8e08ff */
[----:B------:R-:W4:Y:S01]  /*5210*/  LDS R7, [R7+0xc000] ;  /* 0x00c0000007077984 */ /* 0x000f220000000800 */
[----:B------:R-:W-:Y:S02]  /*5220*/  LEA R100, R100, UR5, 0x1 ;  /* 0x0000000564647c11 */ /* 0x000fe4000f8e08ff */
[----:B------:R-:W-:Y:S01]  /*5230*/  LEA R94, R94, UR5, 0x1 ;  /* 0x000000055e5e7c11 */ /* 0x000fe2000f8e08ff */
[----:B------:R-:W-:Y:S01]  /*5240*/  LDS R80, [R139+0x4000] ;  /* 0x004000008b507984 */ /* 0x000fe20000000800 */
[----:B------:R-:W-:Y:S02]  /*5250*/  LEA R93, R93, UR5, 0x1 ;  /* 0x000000055d5d7c11 */ /* 0x000fe4000f8e08ff */
[C-C-:B---3--:R-:W-:Y:S01]  /*5260*/  LOP3.LUT R110, R129.reuse, 0x10, R138.reuse, 0x1e, !PT ;  /* 0x00000010816e7812 */ /* 0x148fe200078e1e8a */
[----:B------:R-:W-:Y:S01]  /*5270*/  LDS R82, [R107+0x4000] ;  /* 0x004000006b527984 */ /* 0x000fe20000000800 */
[----:B------:R-:W-:-:S02]  /*5280*/  LOP3.LUT R129, R129, 0x18, R138, 0x1e, !PT ;  /* 0x0000001881817812 */ /* 0x000fc400078e1e8a */
[----:B------:R-:W-:Y:S01]  /*5290*/  LOP3.LUT R109, R109, R110, RZ, 0xfc, !PT ;  /* 0x0000006e6d6d7212 */ /* 0x000fe200078efcff */
[----:B------:R-:W-:Y:S01]  /*52a0*/  LDS R81, [R106+0x4000] ;  /* 0x004000006a517984 */ /* 0x000fe20000000800 */
[-C--:B-----5:R-:W-:Y:S02]  /*52b0*/  LOP3.LUT R111, R142, R129.reuse, RZ, 0xfc, !PT ;  /* 0x000000818e6f7212 */ /* 0x0a0fe400078efcff */
[-C--:B------:R-:W-:Y:S01]  /*52c0*/  LOP3.LUT R108, R108, R129.reuse, RZ, 0xfc, !PT ;  /* 0x000000816c6c7212 */ /* 0x080fe200078efcff */
[----:B------:R-:W3:Y:S01]  /*52d0*/  LDS R83, [R105+0x4000] ;  /* 0x0040000069537984 */ /* 0x000ee20000000800 */
[-C--:B------:R-:W-:Y:S02]  /*52e0*/  LOP3.LUT R140, R148, R129.reuse, RZ, 0xfc, !PT ;  /* 0x00000081948c7212 */ /* 0x080fe400078efcff */
[----:B------:R-:W-:Y:S01]  /*52f0*/  LOP3.LUT R146, R146, R129, RZ, 0xfc, !PT ;  /* 0x0000008192927212 */ /* 0x000fe200078efcff */
[----:B------:R-:W-:Y:S01]  /*5300*/  LDS R24, [R104+0x4000] ;  /* 0x0040000068187984 */ /* 0x000fe20000000800 */
[----:B-1----:R-:W-:Y:S01]  /*5310*/  HMMA.16816.F32 R60, R16, R86, R60 ;  /* 0x00000056103c723c */ /* 0x002fe2000000183c */
[----:B------:R-:W-:-:S02]  /*5320*/  LOP3.LUT R138, R110, 0x3ffc0, R137, 0xf8, !PT ;  /* 0x0003ffc06e8a7812 */ /* 0x000fc400078ef889 */
[----:B------:R-:W-:Y:S01]  /*5330*/  LDS R26, [R103+0x4000] ;  /* 0x00400000671a7984 */ /* 0x000fe20000000800 */
[----:B------:R-:W-:Y:S02]  /*5340*/  LOP3.LUT R145, R143, R110, RZ, 0xfc, !PT ;  /* 0x0000006e8f917212 */ /* 0x000fe400078efcff */
[----:B------:R-:W-:Y:S01]  /*5350*/  LOP3.LUT R137, R129, 0x3ffc0, R137, 0xf8, !PT ;  /* 0x0003ffc081897812 */ /* 0x000fe200078ef889 */
[----:B------:R-:W-:Y:S01]  /*5360*/  LDS R25, [R102+0x4000] ;  /* 0x0040000066197984 */ /* 0x000fe20000000800 */
[C---:B--2---:R-:W-:Y:S01]  /*5370*/  HMMA.16816.F32 R112, R16.reuse, R84, R112 ;  /* 0x000000541070723c */ /* 0x044fe20000001870 */
[-C--:B------:R-:W-:Y:S02]  /*5380*/  LOP3.LUT R141, R158, R129.reuse, RZ, 0xfc, !PT ;  /* 0x000000819e8d7212 */ /* 0x080fe400078efcff */
[----:B------:R-:W1:Y:S01]  /*5390*/  LDS R27, [R100+0x4000] ;  /* 0x00400000641b7984 */ /* 0x000e620000000800 */
[----:B------:R-:W-:Y:S02]  /*53a0*/  LOP3.LUT R143, R144, R129, RZ, 0xfc, !PT ;  /* 0x00000081908f7212 */ /* 0x000fe400078efcff */
[----:B------:R-:W-:Y:S01]  /*53b0*/  LEA R108, R108, UR5, 0x1 ;  /* 0x000000056c6c7c11 */ /* 0x000fe2000f8e08ff */
[----:B------:R-:W-:Y:S01]  /*53c0*/  LDS R12, [R94+0x4000] ;  /* 0x004000005e0c7984 */ /* 0x000fe20000000800 */
[----:B----4-:R-:W-:Y:S01]  /*53d0*/  HMMA.16816.F32 R72, R16, R4, R72 ;  /* 0x000000041048723c */ /* 0x010fe20000001848 */
[----:B------:R-:W-:-:S02]  /*53e0*/  LEA R140, R140, UR5, 0x1 ;  /* 0x000000058c8c7c11 */ /* 0x000fc4000f8e08ff */
[----:B------:R-:W-:Y:S01]  /*53f0*/  LDS R14, [R93+0x4000] ;  /* 0x004000005d0e7984 */ /* 0x000fe20000000800 */
[----:B------:R-:W-:Y:S02]  /*5400*/  LEA R138, R138, UR5, 0x1 ;  /* 0x000000058a8a7c11 */ /* 0x000fe4000f8e08ff */
[----:B------:R-:W-:Y:S01]  /*5410*/  LEA R137, R137, UR5, 0x1 ;  /* 0x0000000589897c11 */ /* 0x000fe2000f8e08ff */
[----:B------:R-:W-:Y:S01]  /*5420*/  LDS R13, [R92+0x4000] ;  /* 0x004000005c0d7984 */ /* 0x000fe20000000800 */
[----:B------:R-:W-:Y:S01]  /*5430*/  HMMA.16816.F32 R68, R16, R6, R68 ;  /* 0x000000061044723c */ /* 0x000fe20000001844 */
[--C-:B------:R-:W-:Y:S02]  /*5440*/  LOP3.LUT R16, R110, 0x1fffc0, R128.reuse, 0xf8, !PT ;  /* 0x001fffc06e107812 */ /* 0x100fe400078ef880 */
[----:B------:R-:W2:Y:S01]  /*5450*/  LDS R15, [R91+0x4000] ;  /* 0x004000005b0f7984 */ /* 0x000ea20000000800 */
[----:B------:R-:W-:Y:S02]  /*5460*/  LOP3.LUT R128, R129, 0x1fffc0, R128, 0xf8, !PT ;  /* 0x001fffc081807812 */ /* 0x000fe400078ef880 */
[----:B------:R-:W-:Y:S01]  /*5470*/  LEA R141, R141, UR5, 0x1 ;  /* 0x000000058d8d7c11 */ /* 0x000fe2000f8e08ff */
[----:B------:R-:W-:Y:S01]  /*5480*/  LDS R18, [R137+0x4000] ;  /* 0x0040000089127984 */ /* 0x000fe20000000800 */
[----:B------:R-:W-:-:S02]  /*5490*/  LEA R145, R145, UR5, 0x1 ;  /* 0x0000000591917c11 */ /* 0x000fc4000f8e08ff */
[----:B------:R-:W-:Y:S01]  /*54a0*/  LEA R143, R143, UR5, 0x1 ;  /* 0x000000058f8f7c11 */ /* 0x000fe2000f8e08ff */
[----:B---3--:R-:W-:Y:S01]  /*54b0*/  HMMA.16816.F32 R36, R80, R86, R36 ;  /* 0x000000565024723c */ /* 0x008fe20000001824 */
[----:B------:R-:W-:Y:S01]  /*54c0*/  LDS R17, [R126+0x4000] ;  /* 0x004000007e117984 */ /* 0x000fe20000000800 */
[----:B------:R-:W-:-:S03]  /*54d0*/  LOP3.LUT R129, R129, 0x1fffc0, R130, 0xf8, !PT ;  /* 0x001fffc081817812 */ /* 0x000fc600078ef882 */
[----:B------:R-:W-:Y:S03]  /*54e0*/  LDS R19, [R141+0x4000] ;  /* 0x004000008d137984 */ /* 0x000fe60000000800 */
[----:B------:R-:W-:Y:S08]  /*54f0*/  HMMA.16816.F32 R28, R80, R84, R28 ;  /* 0x00000054501c723c */ /* 0x000ff0000000181c */
[C---:B-1----:R-:W-:Y:S08]  /*5500*/  HMMA.16816.F32 R76, R24.reuse, R86, R76 ;  /* 0x00000056184c723c */ /* 0x042ff0000000184c */
[----:B------:R-:W-:Y:S08]  /*5510*/  HMMA.16816.F32 R116, R24, R84, R116 ;  /* 0x000000541874723c */ /* 0x000ff00000001874 */
[----:B--2---:R-:W-:Y:S01]  /*5520*/  HMMA.16816.F32 R44, R12, R86, R44 ;  /* 0x000000560c2c723c */ /* 0x004fe2000000182c */
[----:B------:R-:W-:-:S02]  /*5530*/  LEA R87, R128, UR5, 0x1 ;  /* 0x0000000580577c11 */ /* 0x000fc4000f8e08ff */
[----:B------:R-:W-:Y:S02]  /*5540*/  LOP3.LUT R128, R142, R110, RZ, 0xfc, !PT ;  /* 0x0000006e8e807212 */ /* 0x000fe400078efcff */
[----:B------:R-:W-:Y:S02]  /*5550*/  LEA R86, R16, UR5, 0x1 ;  /* 0x0000000510567c11 */ /* 0x000fe4000f8e08ff */
[----:B------:R-:W-:Y:S01]  /*5560*/  LEA R142, R127, UR6, 0x1 ;  /* 0x000000067f8e7c11 */ /* 0x000fe2000f8e08ff */
[----:B------:R-:W-:Y:S01]  /*5570*/  HMMA.16816.F32 R64, R12, R84, R64 ;  /* 0x000000540c40723c */ /* 0x000fe20000001840 */
[----:B------:R-:W-:Y:S01]  /*5580*/  LEA R84, R128, UR5, 0x1 ;  /* 0x0000000580547c11 */ /* 0x000fe2000f8e08ff */
[----:B------:R-:W-:Y:S01]  /*5590*/  LDS R87, [R87+0xc000] ;  /* 0x00c0000057577984 */ /* 0x000fe20000000800 */
[----:B------:R-:W-:Y:S02]  /*55a0*/  LEA R85, R111, UR5, 0x1 ;  /* 0x000000056f557c11 */ /* 0x000fe4000f8e08ff */
[----:B------:R-:W-:Y:S01]  /*55b0*/  LEA R127, R146, UR5, 0x1 ;  /* 0x00000005927f7c11 */ /* 0x000fe2000f8e08ff */
[----:B------:R-:W-:Y:S02]  /*55c0*/  LDS R86, [R86+0xc000] ;  /* 0x00c0000056567984 */ /* 0x000fe40000000800 */
[C---:B------:R-:W-:Y:S02]  /*55d0*/  HMMA.16816.F32 R48, R80.reuse, R4, R48 ;  /* 0x000000045030723c */ /* 0x040fe40000001830 */
[----:B------:R-:W-:Y:S04]  /*55e0*/  LDS R84, [R84+0xc000] ;  /* 0x00c0000054547984 */ /* 0x000fe80000000800 */
[----:B------:R-:W-:Y:S02]  /*55f0*/  LDS R85, [R85+0xc000] ;  /* 0x00c0000055557984 */ /* 0x000fe40000000800 */
[----:B------:R-:W-:Y:S01]  /*5600*/  HMMA.16816.F32 R40, R80, R6, R40 ;  /* 0x000000065028723c */ /* 0x000fe20000001828 */
[C---:B------:R-:W-:Y:S01]  /*5610*/  LEA R80, R109.reuse, UR5, 0x1 ;  /* 0x000000056d507c11 */ /* 0x040fe2000f8e08ff */
[----:B------:R-:W-:Y:S01]  /*5620*/  LDS R82, [R121+0x4000] ;  /* 0x0040000079527984 */ /* 0x000fe20000000800 */
[----:B------:R-:W-:-:S03]  /*5630*/  LEA R109, R109, UR4, 0x1 ;  /* 0x000000046d6d7c11 */ /* 0x000fc6000f8e08ff */
[----:B------:R-:W-:Y:S02]  /*5640*/  LDS R83, [R142+0x4000] ;  /* 0x004000008e537984 */ /* 0x000fe40000000800 */
[C---:B------:R-:W-:Y:S02]  /*5650*/  HMMA.16816.F32 R56, R12.reuse, R4, R56 ;  /* 0x000000040c38723c */ /* 0x040fe40000001838 */
[----:B------:R-:W-:Y:S04]  /*5660*/  LDS R80, [R80+0xc000] ;  /* 0x00c0000050507984 */ /* 0x000fe80000000800 */
[----:B------:R-:W-:Y:S02]  /*5670*/  LDS R81, [R120+0x4000] ;  /* 0x0040000078517984 */ /* 0x000fe40000000800 */
[----:B------:R-:W-:Y:S01]  /*5680*/  HMMA.16816.F32 R52, R12, R6, R52 ;  /* 0x000000060c34723c */ /* 0x000fe20000001834 */
[----:B------:R-:W-:Y:S01]  /*5690*/  LEA R12, R123, 0x2, 0x2 ;  /* 0x000000027b0c7811 */ /* 0x000fe200078e10ff */
[----:B------:R-:W-:Y:S03]  /*56a0*/  LDS R13, [R132+0x4000] ;  /* 0x00400000840d7984 */ /* 0x000fe60000000800 */
[----:B------:R-:W-:Y:S01]  /*56b0*/  ISETP.GE.AND P0, PT, R12, R125, PT ;  /* 0x0000007d0c00720c */ /* 0x000fe20003f06270 */
[----:B------:R-:W-:Y:S02]  /*56c0*/  LDS R15, [R131+0x4000] ;  /* 0x00400000830f7984 */ /* 0x000fe40000000800 */
[----:B------:R-:W-:Y:S01]  /*56d0*/  HMMA.16816.F32 R32, R24, R4, R32 ;  /* 0x000000041820723c */ /* 0x000fe20000001820 */
[----:B------:R-:W-:Y:S01]  /*56e0*/  LOP3.LUT R4, R144, R110, RZ, 0xfc, !PT ;  /* 0x0000006e90047212 */ /* 0x000fe200078efcff */
[----:B------:R-:W-:Y:S01]  /*56f0*/  LDS R12, [R133+0x4000] ;  /* 0x00400000850c7984 */ /* 0x000fe20000000800 */
[----:B------:R-:W-:-:S02]  /*5700*/  LOP3.LUT R110, R110, 0x1fffc0, R130, 0xf8, !PT ;  /* 0x001fffc06e6e7812 */ /* 0x000fc400078ef882 */
[----:B------:R-:W-:Y:S01]  /*5710*/  LEA R144, R4, UR5, 0x1 ;  /* 0x0000000504907c11 */ /* 0x000fe2000f8e08ff */
[----:B------:R-:W1:Y:S02]  /*5720*/  LDS R14, [R108+0x4000] ;  /* 0x004000006c0e7984 */ /* 0x000e640000000800 */
[----:B------:R-:W-:Y:S02]  /*5730*/  HMMA.16816.F32 R20, R24, R6, R20 ;  /* 0x000000061814723c */ /* 0x000fe40000001814 */
[----:B------:R-:W-:Y:S01]  /*5740*/  LDS R24, [R135+0x4000] ;  /* 0x0040000087187984 */ /* 0x000fe20000000800 */
[----:B------:R-:W-:-:S03]  /*5750*/  @!P0 IMAD.SHL.U32 R123, R123, 0x80, RZ ;  /* 0x000000807b7b8824 */ /* 0x000fc600078e00ff */
[----:B------:R-:W-:Y:S01]  /*5760*/  LDS R26, [R140+0x4000] ;  /* 0x004000008c1a7984 */ /* 0x000fe20000000800 */
[----:B------:R-:W-:-:S03]  /*5770*/  @!P0 IMAD.WIDE R156, R123, 0x2, R156 ;  /* 0x000000027b9c8825 */ /* 0x000fc600078e029c */
[----:B------:R-:W-:Y:S01]  /*5780*/  LDS R25, [R134+0x4000] ;  /* 0x0040000086197984 */ /* 0x000fe20000000800 */
[----:B------:R-:W-:-:S03]  /*5790*/  @!P0 IMAD.WIDE R154, R123, 0x2, R154 ;  /* 0x000000027b9a8825 */ /* 0x000fc600078e029a */
[----:B------:R-:W2:Y:S01]  /*57a0*/  LDS R27, [R127+0x4000] ;  /* 0x004000007f1b7984 */ /* 0x000ea20000000800 */
[----:B------:R-:W-:-:S03]  /*57b0*/  @!P0 IMAD.WIDE R152, R123, 0x2, R152 ;  /* 0x000000027b988825 */ /* 0x000fc600078e0298 */
[----:B------:R-:W3:Y:S01]  /*57c0*/  LDS R16, [R138+0x4000] ;  /* 0x004000008a107984 */ /* 0x000ee20000000800 */
[----:B------:R-:W-:-:S03]  /*57d0*/  @!P0 IMAD.WIDE R150, R123, 0x2, R150 ;  /* 0x000000027b968825 */ /* 0x000fc600078e0296 */
[----:B------:R-:W-:Y:S04]  /*57e0*/  LDS R4, [R145+0x4000] ;  /* 0x0040000091047984 */ /* 0x000fe80000000800 */
[----:B------:R-:W-:Y:S04]  /*57f0*/  LDS R6, [R124+0x4000] ;  /* 0x004000007c067984 */ /* 0x000fe80000000800 */
[----:B------:R-:W-:Y:S04]  /*5800*/  LDS R5, [R144+0x4000] ;  /* 0x0040000090057984 */ /* 0x000fe80000000800 */
[----:B------:R-:W4:Y:S01]  /*5810*/  LDS R7, [R143+0x4000] ;  /* 0x004000008f077984 */ /* 0x000f220000000800 */
[----:B------:R-:W-:-:S04]  /*5820*/  DEPBAR.LE SB0, 0x0 ;  /* 0x000080000000791a */ /* 0x000fc80000000000 */
[----:B------:R-:W-:Y:S01]  /*5830*/  BAR.SYNC.DEFER_BLOCKING 0x0 ;  /* 0x0000000000007b1d */ /* 0x000fe20000010000 */
[C---:B-1----:R-:W-:Y:S08]  /*5840*/  HMMA.16816.F32 R44, R12.reuse, R86, R44 ;  /* 0x000000560c2c723c */ /* 0x042ff0000000182c */
[C---:B------:R-:W-:Y:S08]  /*5850*/  HMMA.16816.F32 R64, R12.reuse, R84, R64 ;  /* 0x000000540c40723c */ /* 0x040ff00000001840 */
[C---:B------:R-:W-:Y:S01]  /*5860*/  HMMA.16816.F32 R56, R12.reuse, R82, R56 ;  /* 0x000000520c38723c */ /* 0x040fe20000001838 */
[----:B------:R-:W-:Y:S01]  /*5870*/  @!PT LDS RZ, [RZ] ;  /* 0x00000000fffff984 */ /* 0x000fe20000000800 */
[----:B------:R-:W-:Y:S01]  /*5880*/  @!PT LDS RZ, [RZ] ;  /* 0x00000000fffff984 */ /* 0x000fe20000000800 */
[----:B------:R-:W-:Y:S01]  /*5890*/  @!PT LDS RZ, [RZ] ;  /* 0x00000000fffff984 */ /* 0x000fe20000000800 */
[----:B------:R1:W-:Y:S07]  /*58a0*/  @!P0 LDGSTS.E.BYPASS.128 [R8], desc[UR10][R156.64+0x80] ;  /* 0x000000809c088fae */ /* 0x0003ee000b98180a */
[----:B------:R-:W-:Y:S01]  /*58b0*/  HMMA.16816.F32 R52, R12, R80, R52 ;  /* 0x000000500c34723c */ /* 0x000fe20000001834 */
[C---:B------:R-:W-:Y:S01]  /*58c0*/  LOP3.LUT R12, R3.reuse, 0x1fffc0, R130, 0xf8, !PT ;  /* 0x001fffc0030c7812 */ /* 0x040fe200078ef882 */
[----:B------:R-:W-:Y:S01]  /*58d0*/  VIADD R14, R130, 0x200 ;  /* 0x00000200820e7836 */ /* 0x000fe20000000000 */
[----:B------:R-:W-:Y:S04]  /*58e0*/  @!P0 LDGSTS.E.BYPASS.128 [R9], desc[UR10][R154.64+0x80] ;  /* 0x000000809a098fae */ /* 0x000fe8000b98180a */
[----:B------:R5:W-:Y:S01]  /*58f0*/  @!P0 LDGSTS.E.BYPASS.128 [R10], desc[UR10][R152.64+0x80] ;  /* 0x00000080980a8fae */ /* 0x000be2000b98180a */
[----:B--2---:R-:W-:Y:S01]  /*5900*/  HMMA.16816.F32 R76, R24, R86, R76 ;  /* 0x00000056184c723c */ /* 0x004fe2000000184c */
[----:B------:R-:W-:-:S02]  /*5910*/  LOP3.LUT R14, R3, 0x3fffc0, R14, 0xf8, !PT ;  /* 0x003fffc0030e7812 */ /* 0x000fc400078ef80e */
[----:B------:R2:W-:Y:S04]  /*5920*/  @!P0 LDGSTS.E.BYPASS.128 [R11], desc[UR10][R150.64+0x80] ;  /* 0x00000080960b8fae */ /* 0x0005e8000b98180a */
[----:B-1----:R-:W-:Y:S01]  /*5930*/  LDS R8, [R97+0x6000] ;  /* 0x0060000061087984 */ /* 0x002fe20000000800 */
[C---:B------:R-:W-:Y:S03]  /*5940*/  HMMA.16816.F32 R116, R24.reuse, R84, R116 ;  /* 0x000000541874723c */ /* 0x040fe60000001874 */
[----:B-----5:R-:W-:Y:S04]  /*5950*/  LDS R10, [R136+0x6000] ;  /* 0x00600000880a7984 */ /* 0x020fe80000000800 */
[----:B------:R-:W-:Y:S01]  /*5960*/  LDS R9, [R96+0x6000] ;  /* 0x0060000060097984 */ /* 0x000fe20000000800 */
[C---:B------:R-:W-:Y:S03]  /*5970*/  HMMA.16816.F32 R32, R24.reuse, R82, R32 ;  /* 0x000000521820723c */ /* 0x040fe60000001820 */
[----:B--2---:R1:W-:Y:S04]  /*5980*/  LDS R11, [R95+0x6000] ;  /* 0x006000005f0b7984 */ /* 0x0043e80000000800 */
[----:B------:R-:W-:Y:S01]  /*5990*/  LDS R97, [R90+0x6000] ;  /* 0x006000005a617984 */ /* 0x000fe20000000800 */
[----:B------:R-:W-:Y:S01]  /*59a0*/  HMMA.16816.F32 R20, R24, R80, R20 ;  /* 0x000000501814723c */ /* 0x000fe20000001814 */
[----:B------:R-:W-:-:S02]  /*59b0*/  LEA R24, R99, UR4, 0x1 ;  /* 0x0000000463187c11 */ /* 0x000fc4000f8e08ff */
[----:B------:R-:W-:Y:S01]  /*59c0*/  LEA R99, R98, UR4, 0x1 ;  /* 0x0000000462637c11 */ /* 0x000fe2000f8e08ff */
[----:B------:R2:W-:Y:S01]  /*59d0*/  LDS R26, [R93+0x6000] ;  /* 0x006000005d1a7984 */ /* 0x0005e20000000800 */
[----:B-1----:R-:W-:-:S03]  /*59e0*/  LEA R95, R89, UR4, 0x1 ;  /* 0x00000004595f7c11 */ /* 0x002fc6000f8e08ff */
[----:B---3--:R-:W-:Y:S01]  /*59f0*/  HMMA.16816.F32 R28, R16, R84, R28 ;  /* 0x00000054101c723c */ /* 0x008fe2000000181c */
[----:B------:R-:W-:Y:S01]  /*5a00*/  LDS R98, [R24+0x6000] ;  /* 0x0060000018627984 */ /* 0x000fe20000000800 */
[----:B--2---:R-:W-:-:S03]  /*5a10*/  LEA R93, R129, UR5, 0x1 ;  /* 0x00000005815d7c11 */ /* 0x004fc6000f8e08ff */
[----:B------:R-:W-:Y:S03]  /*5a20*/  LDS R99, [R99+0x6000] ;  /* 0x0060000063637984 */ /* 0x000fe60000000800 */
[----:B----4-:R-:W-:Y:S01]  /*5a30*/  HMMA.16816.F32 R112, R4, R84, R112 ;  /* 0x000000540470723c */ /* 0x010fe20000001870 */
[----:B------:R-:W-:Y:S01]  /*5a40*/  LEA R85, R88, UR4, 0x1 ;  /* 0x0000000458557c11 */ /* 0x000fe2000f8e08ff */
[----:B------:R1:W-:Y:S01]  /*5a50*/  LDS R24, [R94+0x6000] ;  /* 0x006000005e187984 */ /* 0x0003e20000000800 */
[----:B------:R-:W-:Y:S01]  /*5a60*/  LEA R84, R12, UR5, 0x1 ;  /* 0x000000050c547c11 */ /* 0x000fe2000f8e08ff */
[----:B------:R-:W-:Y:S02]  /*5a70*/  VIADD R12, R130, 0x100 ;  /* 0x00000100820c7836 */ /* 0x000fe40000000000 */
[----:B------:R2:W-:Y:S02]  /*5a80*/  LDS R25, [R92+0x6000] ;  /* 0x006000005c197984 */ /* 0x0005e40000000800 */
[C---:B------:R-:W-:Y:S01]  /*5a90*/  HMMA.16816.F32 R36, R16.reuse, R86, R36 ;  /* 0x000000561024723c */ /* 0x040fe20000001824 */
[----:B------:R-:W-:Y:S01]  /*5aa0*/  LOP3.LUT R12, R3, 0x3fffc0, R12, 0xf8, !PT ;  /* 0x003fffc0030c7812 */ /* 0x000fe200078ef80c */
[----:B------:R-:W3:Y:S01]  /*5ab0*/  LDS R27, [R91+0x6000] ;  /* 0x006000005b1b7984 */ /* 0x000ee20000000800 */
[----:B-1----:R-:W-:Y:S01]  /*5ac0*/  LEA R94, R14, UR5, 0x1 ;  /* 0x000000050e5e7c11 */ /* 0x002fe2000f8e08ff */
[----:B------:R-:W-:Y:S01]  /*5ad0*/  IMAD.SHL.U32 R3, R0, 0x20, RZ ;  /* 0x0000002000037824 */ /* 0x000fe200078e00ff */
[----:B------:R-:W-:Y:S01]  /*5ae0*/  LEA R96, R12, UR5, 0x1 ;  /* 0x000000050c607c11 */ /* 0x000fe2000f8e08ff */
[----:B------:R-:W-:Y:S01]  /*5af0*/  LDS R85, [R85+0x6000] ;  /* 0x0060000055557984 */ /* 0x000fe20000000800 */
[----:B--2---:R-:W-:Y:S01]  /*5b00*/  LEA R92, R110, UR5, 0x1 ;  /* 0x000000056e5c7c11 */ /* 0x004fe2000f8e08ff */
[C---:B------:R-:W-:Y:S01]  /*5b10*/  HMMA.16816.F32 R48, R16.reuse, R82, R48 ;  /* 0x000000521030723c */ /* 0x040fe20000001830 */
[----:B------:R-:W-:Y:S01]  /*5b20*/  LOP3.LUT R3, R3, 0x7f80, RZ, 0xc0, !PT ;  /* 0x00007f8003037812 */ /* 0x000fe200078ec0ff */
[----:B------:R-:W1:Y:S04]  /*5b30*/  LDS R84, [R84+0xe000] ;  /* 0x00e0000054547984 */ /* 0x000e680000000800 */
[----:B------:R-:W-:Y:S02]  /*5b40*/  LDS R95, [R95+0x6000] ;  /* 0x006000005f5f7984 */ /* 0x000fe40000000800 */
[----:B------:R-:W-:Y:S02]  /*5b50*/  HMMA.16816.F32 R40, R16, R80, R40 ;  /* 0x000000501028723c */ /* 0x000fe40000001828 */
[----:B------:R-:W-:Y:S04]  /*5b60*/  LDS R16, [R139+0x6000] ;  /* 0x006000008b107984 */ /* 0x000fe80000000800 */
[----:B------:R-:W-:Y:S02]  /*5b70*/  LDS R18, [R107+0x6000] ;  /* 0x006000006b127984 */ /* 0x000fe40000000800 */
[C---:B------:R-:W-:Y:S01]  /*5b80*/  HMMA.16816.F32 R60, R4.reuse, R86, R60 ;  /* 0x00000056043c723c */ /* 0x040fe2000000183c */
[----:B------:R-:W-:Y:S01]  /*5b90*/  LEA R86, R128, UR4, 0x1 ;  /* 0x0000000480567c11 */ /* 0x000fe2000f8e08ff */
[----:B------:R-:W-:Y:S01]  /*5ba0*/  LDS R17, [R106+0x6000] ;  /* 0x006000006a117984 */ /* 0x000fe20000000800 */
[----:B------:R-:W-:Y:S01]  /*5bb0*/  LEA R87, R111, UR4, 0x1 ;  /* 0x000000046f577c11 */ /* 0x000fe2000f8e08ff */
[----:B------:R-:W2:Y:S02]  /*5bc0*/  S2UR UR4, SR_CTAID.X ;  /* 0x00000000000479c3 */ /* 0x000ea40000002500 */
[----:B------:R-:W4:Y:S02]  /*5bd0*/  LDS R19, [R105+0x6000] ;  /* 0x0060000069137984 */ /* 0x000f240000000800 */
[C---:B------:R-:W-:Y:S02]  /*5be0*/  HMMA.16816.F32 R72, R4.reuse, R82, R72 ;  /* 0x000000520448723c */ /* 0x040fe40000001848 */
[----:B------:R-:W-:Y:S04]  /*5bf0*/  LDS R94, [R94+0xe000] ;  /* 0x00e000005e5e7984 */ /* 0x000fe80000000800 */
[----:B------:R-:W-:Y:S02]  /*5c00*/  LDS R96, [R96+0xe000] ;  /* 0x00e0000060607984 */ /* 0x000fe40000000800 */
[----:B------:R-:W-:Y:S02]  /*5c10*/  HMMA.16816.F32 R68, R4, R80, R68 ;  /* 0x000000500444723c */ /* 0x000fe40000001844 */
[----:B------:R-:W-:Y:S04]  /*5c20*/  LDS R4, [R104+0x6000] ;  /* 0x0060000068047984 */ /* 0x000fe80000000800 */
[----:B------:R-:W-:Y:S02]  /*5c30*/  LDS R6, [R103+0x6000] ;  /* 0x0060000067067984 */ /* 0x000fe40000000800 */
[----:B---3--:R-:W-:Y:S02]  /*5c40*/  HMMA.16816.F32 R52, R24, R98, R52 ;  /* 0x000000621834723c */ /* 0x008fe40000001834 */
[----:B------:R-:W-:Y:S01]  /*5c50*/  LDS R5, [R102+0x6000] ;  /* 0x0060000066057984 */ /* 0x000fe20000000800 */
[----:B--2---:R-:W-:-:S03]  /*5c60*/  USHF.L.U32 UR4, UR4, 0x7, URZ ;  /* 0x0000000704047899 */ /* 0x004fc600080006ff */
[----:B------:R-:W2:Y:S02]  /*5c70*/  LDS R7, [R100+0x6000] ;  /* 0x0060000064077984 */ /* 0x000ea40000000800 */
[C---:B-1----:R-:W-:Y:S02]  /*5c80*/  HMMA.16816.F32 R60, R8.reuse, R84, R60 ;  /* 0x00000054083c723c */ /* 0x042fe4000000183c */
[----:B------:R-:W-:Y:S04]  /*5c90*/  LDS R12, [R138+0x6000] ;  /* 0x006000008a0c7984 */ /* 0x000fe80000000800 */
[----:B------:R-:W-:Y:S02]  /*5ca0*/  LDS R14, [R137+0x6000] ;  /* 0x00600000890e7984 */ /* 0x000fe40000000800 */
[-C--:B------:R-:W-:Y:S02]  /*5cb0*/  HMMA.16816.F32 R68, R8, R98.reuse, R68 ;  /* 0x000000620844723c */ /* 0x080fe40000001844 */
[----:B------:R-:W-:Y:S04]  /*5cc0*/  LDS R13, [R126+0x6000] ;  /* 0x006000007e0d7984 */ /* 0x000fe80000000800 */
[----:B------:R-:W-:Y:S02]  /*5cd0*/  LDS R15, [R141+0x6000] ;  /* 0x006000008d0f7984 */ /* 0x000fe40000000800 */
[C---:B----4-:R-:W-:Y:S02]  /*5ce0*/  HMMA.16816.F32 R40, R16.reuse, R98, R40 ;  /* 0x000000621028723c */ /* 0x050fe40000001828 */
[----:B------:R-:W-:Y:S04]  /*5cf0*/  LDS R80, [R135+0x6000] ;  /* 0x0060000087507984 */ /* 0x000fe80000000800 */
[----:B------:R-:W-:Y:S02]  /*5d00*/  LDS R82, [R140+0x6000] ;  /* 0x006000008c527984 */ /* 0x000fe40000000800 */
[-C--:B------:R-:W-:Y:S02]  /*5d10*/  HMMA.16816.F32 R36, R16, R84.reuse, R36 ;  /* 0x000000541024723c */ /* 0x080fe40000001824 */
[----:B------:R-:W-:Y:S04]  /*5d20*/  LDS R81, [R134+0x6000] ;  /* 0x0060000086517984 */ /* 0x000fe80000000800 */
[----:B------:R-:W-:Y:S02]  /*5d30*/  LDS R83, [R127+0x6000] ;  /* 0x006000007f537984 */ /* 0x000fe40000000800 */
[----:B------:R-:W-:Y:S02]  /*5d40*/  HMMA.16816.F32 R44, R24, R84, R44 ;  /* 0x00000054182c723c */ /* 0x000fe4000000182c */
[----:B------:R-:W-:Y:S04]  /*5d50*/  LDS R88, [R145+0x6000] ;  /* 0x0060000091587984 */ /* 0x000fe80000000800 */
[----:B------:R-:W-:Y:S02]  /*5d60*/  LDS R90, [R124+0x6000] ;  /* 0x006000007c5a7984 */ /* 0x000fe40000000800 */
[C---:B--2---:R-:W-:Y:S02]  /*5d70*/  HMMA.16816.F32 R20, R4.reuse, R98, R20 ;  /* 0x000000620414723c */ /* 0x044fe40000001814 */
[----:B------:R-:W-:Y:S04]  /*5d80*/  LDS R89, [R144+0x6000] ;  /* 0x0060000090597984 */ /* 0x000fe80000000800 */
[----:B------:R-:W-:Y:S02]  /*5d90*/  LDS R91, [R143+0x6000] ;  /* 0x006000008f5b7984 */ /* 0x000fe40000000800 */
[----:B------:R-:W-:Y:S02]  /*5da0*/  HMMA.16816.F32 R76, R4, R84, R76 ;  /* 0x00000054044c723c */ /* 0x000fe4000000184c */
[----:B------:R-:W-:Y:S04]  /*5db0*/  LDS R98, [R121+0x6000] ;  /* 0x0060000079627984 */ /* 0x000fe80000000800 */
[----:B------:R-:W1:Y:S02]  /*5dc0*/  LDS R99, [R142+0x6000] ;  /* 0x006000008e637984 */ /* 0x000e640000000800 */
[-C--:B------:R-:W-:Y:S02]  /*5dd0*/  HMMA.16816.F32 R48, R16, R94.reuse, R48 ;  /* 0x0000005e1030723c */ /* 0x080fe40000001830 */
[----:B------:R-:W-:Y:S04]  /*5de0*/  LDS R92, [R92+0xe000] ;  /* 0x00e000005c5c7984 */ /* 0x000fe80000000800 */
[----:B------:R-:W2:Y:S02]  /*5df0*/  LDS R93, [R93+0xe000] ;  /* 0x00e000005d5d7984 */ /* 0x000ea40000000800 */
[-C--:B------:R-:W-:Y:S02]  /*5e00*/  HMMA.16816.F32 R32, R4, R94.reuse, R32 ;  /* 0x0000005e0420723c */ /* 0x080fe40000001820 */
[----:B------:R-:W-:Y:S04]  /*5e10*/  LDS R86, [R86+0x6000] ;  /* 0x0060000056567984 */ /* 0x000fe80000000800 */
[----:B------:R-:W-:Y:S02]  /*5e20*/  LDS R128, [R133+0x6000] ;  /* 0x0060000085807984 */ /* 0x000fe40000000800 */
[----:B------:R-:W-:Y:S02]  /*5e30*/  HMMA.16816.F32 R72, R8, R94, R72 ;  /* 0x0000005e0848723c */ /* 0x000fe40000001848 */
[----:B------:R-:W-:Y:S04]  /*5e40*/  LDS R130, [R108+0x6000] ;  /* 0x006000006c827984 */ /* 0x000fe80000000800 */
[----:B------:R-:W-:Y:S02]  /*5e50*/  LDS R129, [R132+0x6000] ;  /* 0x0060000084817984 */ /* 0x000fe40000000800 */
[-C--:B------:R-:W-:Y:S02]  /*5e60*/  HMMA.16816.F32 R28, R16, R96.reuse, R28 ;  /* 0x00000060101c723c */ /* 0x080fe4000000181c */
[----:B------:R-:W3:Y:S04]  /*5e70*/  LDS R131, [R131+0x6000] ;  /* 0x0060000083837984 */ /* 0x000ee80000000800 */
[----:B------:R-:W4:Y:S02]  /*5e80*/  LDS R87, [R87+0x6000] ;  /* 0x0060000057577984 */ /* 0x000f240000000800 */
[----:B------:R-:W-:Y:S01]  /*5e90*/  HMMA.16816.F32 R116, R4, R96, R116 ;  /* 0x000000600474723c */ /* 0x000fe20000001874 */
[----:B------:R-:W-:Y:S01]  /*5ea0*/  IMAD.IADD R5, R101, 0x1, R0 ;  /* 0x0000000165057824 */ /* 0x000fe200078e0200 */
[----:B------:R-:W-:Y:S01]  /*5eb0*/  LDS R84, [R109+0x6000] ;  /* 0x006000006d547984 */ /* 0x000fe20000000800 */
[----:B------:R-:W-:-:S02]  /*5ec0*/  IMAD R101, R2, 0x2000, R101 ;  /* 0x0000200002657824 */ /* 0x000fc400078e0265 */
[----:B------:R-:W-:Y:S01]  /*5ed0*/  IMAD.SHL.U32 R0, R5, 0x4, RZ ;  /* 0x0000000405007824 */ /* 0x000fe200078e00ff */
[----:B------:R-:W5:Y:S01]  /*5ee0*/  LDS R85, [R120+0x6000] ;  /* 0x0060000078557984 */ /* 0x000f620000000800 */
[----:B------:R-:W-:Y:S01]  /*5ef0*/  IMAD R2, R2, 0x80, R5 ;  /* 0x0000008002027824 */ /* 0x000fe200078e0205 */
[-C--:B------:R-:W-:Y:S01]  /*5f00*/  HMMA.16816.F32 R112, R8, R96.reuse, R112 ;  /* 0x000000600870723c */ /* 0x080fe20000001870 */
[----:B------:R-:W-:Y:S01]  /*5f10*/  IADD3 R3, PT, PT, R122, R101, R3 ;  /* 0x000000657a037210 */ /* 0x000fe20007ffe003 */
[----:B------:R-:W2:Y:S01]  /*5f20*/  S2R R9, SR_CTAID.Y ;  /* 0x0000000000097919 */ /* 0x000ea20000002600 */
[----:B------:R-:W-:Y:S02]  /*5f30*/  LOP3.LUT R7, R0, 0x1fc, RZ, 0xc0, !PT ;  /* 0x000001fc00077812 */ /* 0x000fe400078ec0ff */
[----:B------:R-:W3:Y:S01]  /*5f40*/  LDC R0, c[0x0][0x39c] ;  /* 0x0000e700ff007b82 */ /* 0x000ee20000000800 */
[----:B------:R-:W-:Y:S02]  /*5f50*/  SHF.R.U32.HI R2, RZ, 0x7, R2 ;  /* 0x00000007ff027819 */ /* 0x000fe40000011602 */
[----:B------:R-:W-:Y:S01]  /*5f60*/  HMMA.16816.F32 R64, R24, R96, R64 ;  /* 0x000000601840723c */ /* 0x000fe20000001840 */
[----:B------:R-:W-:-:S02]  /*5f70*/  LEA R4, R3, UR5, 0x2 ;  /* 0x0000000503047c11 */ /* 0x000fc4000f8e10ff */
[----:B------:R-:W-:-:S05]  /*5f80*/  LOP3.LUT R5, R5, 0x7f, RZ, 0xc0, !PT ;  /* 0x0000007f05057812 */ /* 0x000fca00078ec0ff */
[----:B------:R-:W-:Y:S01]  /*5f90*/  HMMA.16816.F32 R56, R24, R94, R56 ;  /* 0x0000005e1838723c */ /* 0x000fe20000001838 */
[----:B------:R-:W-:-:S07]  /*5fa0*/  IMAD R24, R2, 0x200, R7 ;  /* 0x0000020002187824 */ /* 0x000fce00078e0207 */
[-C--:B-1----:R-:W-:Y:S08]  /*5fb0*/  HMMA.16816.F32 R48, R12, R98.reuse, R48 ;  /* 0x000000620c30723c */ /* 0x082ff00000001830 */
[----:B------:R-:W-:Y:S01]  /*5fc0*/  HMMA.16816.F32 R32, R80, R98, R32 ;  /* 0x000000625020723c */ /* 0x000fe20000001820 */
[----:B--2---:R-:W-:Y:S02]  /*5fd0*/  IMAD R7, R9, 0x80, R2 ;  /* 0x0000008009077824 */ /* 0x004fe400078e0202 */
[----:B------:R-:W1:Y:S02]  /*5fe0*/  LDC.64 R2, c[0x0][0x390] ;  /* 0x0000e400ff027b82 */ /* 0x000e640000000a00 */
[----:B------:R-:W-:-:S03]  /*5ff0*/  VIADD R9, R7, 0x2 ;  /* 0x0000000207097836 */ /* 0x000fc60000000000 */
[----:B------:R-:W-:Y:S01]  /*6000*/  HMMA.16816.F32 R72, R88, R98, R72 ;  /* 0x000000625848723c */ /* 0x000fe20000001848 */
[C---:B------:R-:W-:Y:S02]  /*6010*/  VIADD R11, R7.reuse, 0x4 ;  /* 0x00000004070b7836 */ /* 0x040fe40000000000 */
[----:B------:R-:W-:Y:S01]  /*6020*/  STS.64 [R4+0x40], R48 ;  /* 0x0000403004007388 */ /* 0x000fe20000000a00 */
[C---:B------:R-:W-:Y:S02]  /*6030*/  VIADD R17, R7.reuse, 0xa ;  /* 0x0000000a07117836 */ /* 0x040fe40000000000 */
[C---:B------:R-:W-:Y:S01]  /*6040*/  VIADD R19, R7.reuse, 0xc ;  /* 0x0000000c07137836 */ /* 0x040fe20000000000 */
[----:B------:R-:W-:Y:S01]  /*6050*/  STS.64 [R4+0x1040], R50 ;  /* 0x0010403204007388 */ /* 0x000fe20000000a00 */
[----:B------:R-:W-:Y:S01]  /*6060*/  HMMA.16816.F32 R36, R12, R92, R36 ;  /* 0x0000005c0c24723c */ /* 0x000fe20000001824 */
[-C--:B---3--:R-:W-:Y:S02]  /*6070*/  IMAD R18, R7, R0.reuse, UR4 ;  /* 0x0000000407127e24 */ /* 0x088fe4000f8e0200 */
[----:B------:R-:W-:Y:S01]  /*6080*/  STS.64 [R4+0x2040], R32 ;  /* 0x0020402004007388 */ /* 0x000fe20000000a00 */
[----:B------:R-:W-:-:S03]  /*6090*/  IMAD R6, R11, R0, UR4 ;  /* 0x000000040b067e24 */ /* 0x000fc6000f8e0200 */
[----:B------:R-:W-:Y:S01]  /*60a0*/  STS.64 [R4+0x3040], R34 ;  /* 0x0030402204007388 */ /* 0x000fe20000000a00 */
[-C--:B------:R-:W-:Y:S03]  /*60b0*/  HMMA.16816.F32 R76, R80, R92.reuse, R76 ;  /* 0x0000005c504c723c */ /* 0x080fe6000000184c */
[----:B------:R-:W-:Y:S04]  /*60c0*/  STS.64 [R4+0x4040], R72 ;  /* 0x0040404804007388 */ /* 0x000fe80000000a00 */
[----:B------:R-:W-:Y:S01]  /*60d0*/  STS.64 [R4+0x5040], R74 ;  /* 0x0050404a04007388 */ /* 0x000fe20000000a00 */
[-C--:B------:R-:W-:Y:S03]  /*60e0*/  HMMA.16816.F32 R60, R88, R92.reuse, R60 ;  /* 0x0000005c583c723c */ /* 0x080fe6000000183c */
[----:B------:R-:W-:Y:S04]  /*60f0*/  STS.64 [R4], R36 ;  /* 0x0000002404007388 */ /* 0x000fe80000000a00 */
[----:B------:R-:W-:Y:S01]  /*6100*/  STS.64 [R4+0x1000], R38 ;  /* 0x0010002604007388 */ /* 0x000fe20000000a00 */
[----:B------:R-:W-:Y:S03]  /*6110*/  HMMA.16816.F32 R44, R128, R92, R44 ;  /* 0x0000005c802c723c */ /* 0x000fe6000000182c */
[----:B------:R-:W-:Y:S04]  /*6120*/  STS.64 [R4+0x2000], R76 ;  /* 0x0020004c04007388 */ /* 0x000fe80000000a00 */
[----:B------:R-:W-:Y:S01]  /*6130*/  STS.64 [R4+0x3000], R78 ;  /* 0x0030004e04007388 */ /* 0x000fe20000000a00 */
[-C--:B----4-:R-:W-:Y:S03]  /*6140*/  HMMA.16816.F32 R28, R12, R86.reuse, R28 ;  /* 0x000000560c1c723c */ /* 0x090fe6000000181c */
[----:B------:R-:W-:Y:S04]  /*6150*/  STS.64 [R4+0x4000], R60 ;  /* 0x0040003c04007388 */ /* 0x000fe80000000a00 */
[----:B------:R-:W-:Y:S01]  /*6160*/  STS.64 [R4+0x5000], R62 ;  /* 0x0050003e04007388 */ /* 0x000fe20000000a00 */
[-C--:B------:R-:W-:Y:S03]  /*6170*/  HMMA.16816.F32 R116, R80, R86.reuse, R116 ;  /* 0x000000565074723c */ /* 0x080fe60000001874 */
[----:B------:R-:W-:Y:S04]  /*6180*/  STS.64 [R4+0x6000], R44 ;  /* 0x0060002c04007388 */ /* 0x000fe80000000a00 */
[----:B------:R-:W-:Y:S01]  /*6190*/  STS.64 [R4+0x7000], R46 ;  /* 0x0070002e04007388 */ /* 0x000fe20000000a00 */
[-C--:B------:R-:W-:Y:S03]  /*61a0*/  HMMA.16816.F32 R112, R88, R86.reuse, R112 ;  /* 0x000000565870723c */ /* 0x080fe60000001870 */
[----:B------:R2:W-:Y:S04]  /*61b0*/  STS.64 [R4+0x20], R28 ;  /* 0x0000201c04007388 */ /* 0x0005e80000000a00 */
[----:B------:R-:W-:Y:S01]  /*61c0*/  STS.64 [R4+0x1020], R30 ;  /* 0x0010201e04007388 */ /* 0x000fe20000000a00 */
[C---:B------:R-:W-:Y:S03]  /*61d0*/  HMMA.16816.F32 R64, R128.reuse, R86, R64 ;  /* 0x000000568040723c */ /* 0x040fe60000001840 */
[----:B------:R-:W-:Y:S04]  /*61e0*/  STS.64 [R4+0x2020], R116 ;  /* 0x0020207404007388 */ /* 0x000fe80000000a00 */
[----:B------:R-:W-:Y:S01]  /*61f0*/  STS.64 [R4+0x3020], R118 ;  /* 0x0030207604007388 */ /* 0x000fe20000000a00 */
[----:B------:R-:W-:Y:S01]  /*6200*/  HMMA.16816.F32 R96, R128, R98, R56 ;  /* 0x000000628060723c */ /* 0x000fe20000001838 */
[----:B--2---:R-:W-:-:S02]  /*6210*/  IMAD.IADD R29, R5, 0x1, R18 ;  /* 0x00000001051d7824 */ /* 0x004fc400078e0212 */
[----:B------:R-:W-:Y:S04]  /*6220*/  STS.64 [R4+0x4020], R112 ;  /* 0x0040207004007388 */ /* 0x000fe80000000a00 */
[----:B------:R-:W-:Y:S01]  /*6230*/  STS.64 [R4+0x5020], R114 ;  /* 0x0050207204007388 */ /* 0x000fe20000000a00 */
[-C--:B-----5:R-:W-:Y:S01]  /*6240*/  HMMA.16816.F32 R40, R12, R84.reuse, R40 ;  /* 0x000000540c28723c */ /* 0x0a0fe20000001828 */
[C---:B------:R-:W-:Y:S02]  /*6250*/  VIADD R13, R7.reuse, 0x6 ;  /* 0x00000006070d7836 */ /* 0x040fe40000000000 */
[----:B------:R-:W-:Y:S01]  /*6260*/  STS.64 [R4+0x6020], R64 ;  /* 0x0060204004007388 */ /* 0x000fe20000000a00 */
[----:B------:R-:W-:Y:S02]  /*6270*/  VIADD R15, R7, 0x8 ;  /* 0x00000008070f7836 */ /* 0x000fe40000000000 */
[-C--:B------:R-:W-:Y:S01]  /*6280*/  IMAD R8, R13, R0.reuse, UR4 ;  /* 0x000000040d087e24 */ /* 0x080fe2000f8e0200 */
[----:B------:R-:W-:Y:S01]  /*6290*/  STS.64 [R4+0x7020], R66 ;  /* 0x0070204204007388 */ /* 0x000fe20000000a00 */
[----:B------:R-:W-:Y:S01]  /*62a0*/  HMMA.16816.F32 R20, R80, R84, R20 ;  /* 0x000000545014723c */ /* 0x000fe20000001814 */
[----:B------:R-:W-:-:S02]  /*62b0*/  IMAD R10, R15, R0, UR4 ;  /* 0x000000040f0a7e24 */ /* 0x000fc4000f8e0200 */
[----:B------:R-:W-:Y:S01]  /*62c0*/  STS.64 [R4+0x6040], R96 ;  /* 0x0060406004007388 */ /* 0x000fe20000000a00 */
[-C--:B------:R-:W-:Y:S02]  /*62d0*/  IMAD R12, R17, R0.reuse, UR4 ;  /* 0x00000004110c7e24 */ /* 0x080fe4000f8e0200 */
[----:B------:R-:W-:Y:S01]  /*62e0*/  IMAD R14, R19, R0, UR4 ;  /* 0x00000004130e7e24 */ /* 0x000fe2000f8e0200 */
[----:B------:R-:W-:Y:S01]  /*62f0*/  STS.64 [R4+0x7040], R98 ;  /* 0x0070406204007388 */ /* 0x000fe20000000a00 */
[-C--:B------:R-:W-:Y:S01]  /*6300*/  HMMA.16816.F32 R68, R88, R84.reuse, R68 ;  /* 0x000000545844723c */ /* 0x080fe20000001844 */
[C---:B------:R-:W-:Y:S02]  /*6310*/  IMAD.IADD R19, R5.reuse, 0x1, R6 ;  /* 0x0000000105137824 */ /* 0x040fe400078e0206 */
[----:B------:R-:W-:Y:S01]  /*6320*/  STS.64 [R4+0x60], R40 ;  /* 0x0000602804007388 */ /* 0x000fe20000000a00 */
[C---:B------:R-:W-:Y:S02]  /*6330*/  IMAD.IADD R25, R5.reuse, 0x1, R12 ;  /* 0x0000000105197824 */ /* 0x040fe400078e020c */
[----:B------:R-:W-:Y:S01]  /*6340*/  IMAD.IADD R27, R5, 0x1, R14 ;  /* 0x00000001051b7824 */ /* 0x000fe200078e020e */
[----:B------:R-:W-:Y:S01]  /*6350*/  STS.64 [R4+0x1060], R42 ;  /* 0x0010602a04007388 */ /* 0x000fe20000000a00 */
[----:B------:R-:W-:Y:S03]  /*6360*/  HMMA.16816.F32 R52, R128, R84, R52 ;  /* 0x000000548034723c */ /* 0x000fe60000001834 */
[----:B------:R2:W-:Y:S04]  /*6370*/  STS.64 [R4+0x2060], R20 ;  /* 0x0020601404007388 */ /* 0x0005e80000000a00 */
[----:B------:R3:W-:Y:S04]  /*6380*/  STS.64 [R4+0x3060], R22 ;  /* 0x0030601604007388 */ /* 0x0007e80000000a00 */
[----:B------:R-:W-:Y:S04]  /*6390*/  STS.64 [R4+0x4060], R68 ;  /* 0x0040604404007388 */ /* 0x000fe80000000a00 */
[----:B------:R-:W-:Y:S01]  /*63a0*/  STS.64 [R4+0x5060], R70 ;  /* 0x0050604604007388 */ /* 0x000fe20000000a00 */
[----:B--2---:R-:W-:-:S03]  /*63b0*/  VIADD R21, R7, 0xe ;  /* 0x0000000e07157836 */ /* 0x004fc60000000000 */
[----:B------:R-:W-:Y:S01]  /*63c0*/  STS.64 [R4+0x6060], R52 ;  /* 0x0060603404007388 */ /* 0x000fe20000000a00 */
[-C--:B------:R-:W-:Y:S02]  /*63d0*/  IMAD R16, R21, R0.reuse, UR4 ;  /* 0x0000000415107e24 */ /* 0x080fe4000f8e0200 */
[C---:B------:R-:W-:Y:S01]  /*63e0*/  IMAD.IADD R21, R5.reuse, 0x1, R8 ;  /* 0x0000000105157824 */ /* 0x040fe200078e0208 */
[----:B------:R2:W-:Y:S01]  /*63f0*/  STS.64 [R4+0x7060], R54 ;  /* 0x0070603604007388 */ /* 0x0005e20000000a00 */
[----:B---3--:R-:W-:Y:S02]  /*6400*/  IMAD.IADD R23, R5, 0x1, R10 ;  /* 0x0000000105177824 */ /* 0x008fe400078e020a */
[----:B--2---:R-:W-:Y:S01]  /*6410*/  IMAD R4, R9, R0, UR4 ;  /* 0x0000000409047e24 */ /* 0x004fe2000f8e0200 */
[----:B------:R-:W-:-:S03]  /*6420*/  UMOV UR4, 0x1000 ;  /* 0x0000100000047882 */ /* 0x000fc60000000000 */
[C---:B------:R-:W-:Y:S02]  /*6430*/  IMAD.IADD R17, R5.reuse, 0x1, R4 ;  /* 0x0000000105117824 */ /* 0x040fe400078e0204 */
[----:B------:R-:W-:Y:S02]  /*6440*/  IMAD.IADD R5, R5, 0x1, R16 ;  /* 0x0000000105057824 */ /* 0x000fe400078e0210 */
[----:B------:R-:W-:Y:S01]  /*6450*/  VIADD R4, R24, UR5 ;  /* 0x0000000518047c36 */ /* 0x000fe20008000000 */
[----:B-1----:R-:W-:Y:S06]  /*6460*/  BAR.SYNC.DEFER_BLOCKING 0x0 ;  /* 0x0000000000007b1d */ /* 0x002fec0000010000 */
.L_x_8:
[----:B--2---:R-:W1:Y:S01]  /*6470*/  LDS R6, [R4+UR4+-0x1000] ;  /* 0xfff0000404067984 */ /* 0x004e620008000800 */
[----:B------:R-:W-:-:S03]  /*6480*/  IMAD.WIDE R8, R17, 0x2, R2 ;  /* 0x0000000211087825 */ /* 0x000fc600078e0202 */
[----:B------:R-:W2:Y:S01]  /*6490*/  LDS R7, [R4+UR4+-0xc00] ;  /* 0xfff4000404077984 */ /* 0x000ea20008000800 */
[----:B------:R-:W-:-:S03]  /*64a0*/  IMAD R35, R0, 0x10, R21 ;  /* 0x0000001000237824 */ /* 0x000fc600078e0215 */
[----:B------:R-:W3:Y:S04]  /*64b0*/  LDS R12, [R4+UR4+-0x800] ;  /* 0xfff80004040c7984 */ /* 0x000ee80008000800 */
[----:B------:R-:W4:Y:S04]  /*64c0*/  LDS R13, [R4+UR4+-0x400] ;  /* 0xfffc0004040d7984 */ /* 0x000f280008000800 */
[----:B------:R-:W5:Y:S04]  /*64d0*/  LDS R14, [R4+UR4] ;  /* 0x00000004040e7984 */ /* 0x000f680008000800 */
[----:B------:R-:W5:Y:S04]  /*64e0*/  LDS R15, [R4+UR4+0x400] ;  /* 0x00040004040f7984 */ /* 0x000f680008000800 */
[----:B------:R-:W5:Y:S04]  /*64f0*/  LDS R31, [R4+UR4+0x1800] ;  /* 0x00180004041f7984 */ /* 0x000f680008000800 */
[----:B------:R-:W5:Y:S04]  /*6500*/  LDS R24, [R4+UR4+0x800] ;  /* 0x0008000404187984 */ /* 0x000f680008000800 */
[----:B------:R-:W5:Y:S04]  /*6510*/  LDS R26, [R4+UR4+0xc00] ;  /* 0x000c0004041a7984 */ /* 0x000f680008000800 */
[----:B------:R-:W5:Y:S04]  /*6520*/  LDS R28, [R4+UR4+0x1000] ;  /* 0x00100004041c7984 */ /* 0x000f680008000800 */
[----:B------:R-:W5:Y:S01]  /*6530*/  LDS R30, [R4+UR4+0x1400] ;  /* 0x00140004041e7984 */ /* 0x000f620008000800 */
[----:B-1----:R-:W-:-:S02]  /*6540*/  F2FP.F16.F32.PACK_AB R10, RZ, R6 ;  /* 0x00000006ff0a723e */ /* 0x002fc400000000ff */
[----:B--2---:R-:W-:Y:S01]  /*6550*/  F2FP.F16.F32.PACK_AB R11, RZ, R7 ;  /* 0x00000007ff0b723e */ /* 0x004fe200000000ff */
[----:B------:R-:W1:Y:S01]  /*6560*/  LDS R32, [R4+UR4+0x1c00] ;  /* 0x001c000404207984 */ /* 0x000e620008000800 */
[----:B------:R-:W-:Y:S01]  /*6570*/  IMAD.WIDE R6, R29, 0x2, R2 ;  /* 0x000000021d067825 */ /* 0x000fe200078e0202 */
[----:B---3--:R-:W-:Y:S02]  /*6580*/  F2FP.F16.F32.PACK_AB R16, RZ, R12 ;  /* 0x0000000cff10723e */ /* 0x008fe400000000ff */
[----:B------:R-:W2:Y:S02]  /*6590*/  LDS R39, [R4+UR4+0x3000] ;  /* 0x0030000404277984 */ /* 0x000ea40008000800 */
[----:B------:R-:W-:Y:S02]  /*65a0*/  PRMT R33, R16, 0x7610, R33 ;  /* 0x0000761010217816 */ /* 0x000fe40000000021 */
[----:B------:R3:W-:Y:S01]  /*65b0*/  STG.E.U16 desc[UR10][R6.64], R10 ;  /* 0x0000000a06007986 */ /* 0x0007e2000c10150a */
[----:B----4-:R-:W-:Y:S01]  /*65c0*/  F2FP.F16.F32.PACK_AB R18, RZ, R13 ;  /* 0x0000000dff12723e */ /* 0x010fe200000000ff */
[----:B------:R-:W-:Y:S01]  /*65d0*/  IMAD.WIDE R12, R25, 0x2, R2 ;  /* 0x00000002190c7825 */ /* 0x000fe200078e0202 */
[----:B-----5:R-:W-:Y:S01]  /*65e0*/  F2FP.F16.F32.PACK_AB R20, RZ, R14 ;  /* 0x0000000eff14723e */ /* 0x020fe200000000ff */
[----:B------:R4:W-:Y:S02]  /*65f0*/  STG.E.U16 desc[UR10][R8.64], R11 ;  /* 0x0000000b08007986 */ /* 0x0009e4000c10150a */
[----:B------:R-:W-:Y:S01]  /*6600*/  IMAD R25, R0, 0x10, R25 ;  /* 0x0000001000197824 */ /* 0x000fe200078e0219 */
[----:B------:R-:W-:Y:S01]  /*6610*/  F2FP.F16.F32.PACK_AB R22, RZ, R15 ;  /* 0x0000000fff16723e */ /* 0x000fe200000000ff */
[----:B------:R-:W5:Y:S01]  /*6620*/  LDS R34, [R4+UR4+0x2000] ;  /* 0x0020000404227984 */ /* 0x000f620008000800 */
[----:B------:R-:W-:Y:S01]  /*6630*/  IMAD.WIDE R14, R27, 0x2, R2 ;  /* 0x000000021b0e7825 */ /* 0x000fe200078e0202 */
[----:B------:R-:W-:-:S02]  /*6640*/  F2FP.F16.F32.PACK_AB R16, RZ, R31 ;  /* 0x0000001fff10723e */ /* 0x000fc400000000ff */
[----:B------:R-:W5:Y:S01]  /*6650*/  LDS R36, [R4+UR4+0x2400] ;  /* 0x0024000404247984 */ /* 0x000f620008000800 */
[--C-:B---3--:R-:W-:Y:S01]  /*6660*/  IMAD.WIDE R6, R19, 0x2, R2.reuse ;  /* 0x0000000213067825 */ /* 0x108fe200078e0202 */
[----:B------:R-:W-:Y:S02]  /*6670*/  F2FP.F16.F32.PACK_AB R24, RZ, R24 ;  /* 0x00000018ff18723e */ /* 0x000fe400000000ff */
[----:B------:R-:W3:Y:S01]  /*6680*/  LDS R37, [R4+UR4+0x2800] ;  /* 0x0028000404257984 */ /* 0x000ee20008000800 */
[--C-:B----4-:R-:W-:Y:S01]  /*6690*/  IMAD.WIDE R8, R21, 0x2, R2.reuse ;  /* 0x0000000215087825 */ /* 0x110fe200078e0202 */
[----:B------:R-:W-:Y:S02]  /*66a0*/  F2FP.F16.F32.PACK_AB R26, RZ, R26 ;  /* 0x0000001aff1a723e */ /* 0x000fe400000000ff */
[----:B------:R4:W-:Y:S01]  /*66b0*/  STG.E.U16 desc[UR10][R6.64], R33 ;  /* 0x0000002106007986 */ /* 0x0009e2000c10150a */
[----:B------:R-:W-:Y:S01]  /*66c0*/  IMAD.WIDE R10, R23, 0x2, R2 ;  /* 0x00000002170a7825 */ /* 0x000fe200078e0202 */
[----:B------:R-:W-:-:S02]  /*66d0*/  F2FP.F16.F32.PACK_AB R28, RZ, R28 ;  /* 0x0000001cff1c723e */ /* 0x000fc400000000ff */
[----:B------:R-:W-:Y:S01]  /*66e0*/  LDS R21, [R4+UR4+0x3800] ;  /* 0x0038000404157984 */ /* 0x000fe20008000800 */
[C---:B------:R-:W-:Y:S01]  /*66f0*/  IMAD R31, R0.reuse, 0x10, R17 ;  /* 0x00000010001f7824 */ /* 0x040fe200078e0211 */
[----:B------:R-:W-:Y:S02]  /*6700*/  F2FP.F16.F32.PACK_AB R30, RZ, R30 ;  /* 0x0000001eff1e723e */ /* 0x000fe400000000ff */
[----:B------:R2:W-:Y:S01]  /*6710*/  STG.E.U16 desc[UR10][R8.64], R18 ;  /* 0x0000001208007986 */ /* 0x0005e2000c10150a */
[C---:B------:R-:W-:Y:S02]  /*6720*/  IMAD R23, R0.reuse, 0x10, R23 ;  /* 0x0000001000177824 */ /* 0x040fe400078e0217 */
[C---:B------:R-:W-:Y:S01]  /*6730*/  IMAD R27, R0.reuse, 0x10, R27 ;  /* 0x00000010001b7824 */ /* 0x040fe200078e021b */
[----:B------:R2:W-:Y:S01]  /*6740*/  STG.E.U16 desc[UR10][R10.64], R20 ;  /* 0x000000140a007986 */ /* 0x0005e2000c10150a */
[C---:B----4-:R-:W-:Y:S01]  /*6750*/  IMAD R33, R0.reuse, 0x10, R19 ;  /* 0x0000001000217824 */ /* 0x050fe200078e0213 */
[----:B-1----:R-:W-:Y:S01]  /*6760*/  F2FP.F16.F32.PACK_AB R32, RZ, R32 ;  /* 0x00000020ff20723e */ /* 0x002fe200000000ff */
[----:B------:R-:W-:Y:S01]  /*6770*/  IMAD R19, R0, 0x10, R29 ;  /* 0x0000001000137824 */ /* 0x000fe200078e021d */
[----:B------:R-:W1:Y:S01]  /*6780*/  LDS R20, [R4+UR4+0x3400] ;  /* 0x0034000404147984 */ /* 0x000e620008000800 */
[----:B------:R-:W-:-:S03]  /*6790*/  IMAD.WIDE R6, R5, 0x2, R2 ;  /* 0x0000000205067825 */ /* 0x000fc600078e0202 */
[----:B------:R4:W-:Y:S01]  /*67a0*/  STG.E.U16 desc[UR10][R12.64], R22 ;  /* 0x000000160c007986 */ /* 0x0009e2000c10150a */
[--C-:B--2---:R-:W-:Y:S01]  /*67b0*/  IMAD.WIDE R8, R19, 0x2, R2.reuse ;  /* 0x0000000213087825 */ /* 0x104fe200078e0202 */
[----:B------:R-:W-:Y:S02]  /*67c0*/  F2FP.F16.F32.PACK_AB R18, RZ, R39 ;  /* 0x00000027ff12723e */ /* 0x000fe400000000ff */
[----:B------:R-:W2:Y:S01]  /*67d0*/  LDS R22, [R4+UR4+0x3c00] ;  /* 0x003c000404167984 */ /* 0x000ea20008000800 */
[----:B------:R-:W-:Y:S01]  /*67e0*/  IMAD.WIDE R10, R31, 0x2, R2 ;  /* 0x000000021f0a7825 */ /* 0x000fe200078e0202 */
[----:B------:R-:W-:Y:S02]  /*67f0*/  PRMT R42, R18, 0x7610, R42 ;  /* 0x00007610122a7816 */ /* 0x000fe4000000002a */
[----:B------:R-:W2:Y:S01]  /*6800*/  LDS R38, [R4+UR4+0x2c00] ;  /* 0x002c000404267984 */ /* 0x000ea20008000800 */
[C---:B------:R-:W-:Y:S01]  /*6810*/  IMAD R29, R0.reuse, 0x10, R5 ;  /* 0x00000010001d7824 */ /* 0x040fe200078e0205 */
[----:B-----5:R-:W-:Y:S01]  /*6820*/  F2FP.F16.F32.PACK_AB R34, RZ, R34 ;  /* 0x00000022ff22723e */ /* 0x020fe200000000ff */
[----:B------:R-:W-:Y:S01]  /*6830*/  IMAD R39, R0, 0x10, R19 ;  /* 0x0000001000277824 */ /* 0x000fe200078e0213 */
[----:B------:R5:W-:Y:S01]  /*6840*/  STG.E.U16 desc[UR10][R14.64], R24 ;  /* 0x000000180e007986 */ /* 0x000be2000c10150a */
[----:B----4-:R-:W-:Y:S01]  /*6850*/  IMAD.WIDE R12, R33, 0x2, R2 ;  /* 0x00000002210c7825 */ /* 0x010fe200078e0202 */
[----:B------:R-:W-:-:S02]  /*6860*/  F2FP.F16.F32.PACK_AB R36, RZ, R36 ;  /* 0x00000024ff24723e */ /* 0x000fc400000000ff */
[----:B------:R-:W4:Y:S01]  /*6870*/  LDS R40, [R4+UR4+0x4000] ;  /* 0x0040000404287984 */ /* 0x000f220008000800 */
[----:B---3--:R-:W-:Y:S01]  /*6880*/  F2FP.F16.F32.PACK_AB R37, RZ, R37 ;  /* 0x00000025ff25723e */ /* 0x008fe200000000ff */
[C---:B------:R-:W-:Y:S02]  /*6890*/  IMAD R31, R0.reuse, 0x10, R31 ;  /* 0x00000010001f7824 */ /* 0x040fe400078e021f */
[----:B------:R-:W3:Y:S01]  /*68a0*/  LDS R41, [R4+UR4+0x4400] ;  /* 0x0044000404297984 */ /* 0x000ee20008000800 */
[C---:B------:R-:W-:Y:S02]  /*68b0*/  IMAD R33, R0.reuse, 0x10, R33 ;  /* 0x0000001000217824 */ /* 0x040fe400078e0221 */
[----:B-----5:R-:W-:Y:S01]  /*68c0*/  IMAD.WIDE R14, R35, 0x2, R2 ;  /* 0x00000002230e7825 */ /* 0x020fe200078e0202 */
[----:B------:R5:W-:Y:S03]  /*68d0*/  STG.E.U16 desc[UR10][R6.64], R26 ;  /* 0x0000001a06007986 */ /* 0x000be6000c10150a */
[----:B------:R-:W-:Y:S01]  /*68e0*/  IMAD R35, R0, 0x10, R35 ;  /* 0x0000001000237824 */ /* 0x000fe200078e0223 */
[----:B------:R2:W-:Y:S04]  /*68f0*/  STG.E.U16 desc[UR10][R8.64], R28 ;  /* 0x0000001c08007986 */ /* 0x0005e8000c10150a */
[----:B------:R2:W-:Y:S01]  /*6900*/  STG.E.U16 desc[UR10][R10.64], R30 ;  /* 0x0000001e0a007986 */ /* 0x0005e2000c10150a */
[----:B-1----:R-:W-:-:S03]  /*6910*/  F2FP.F16.F32.PACK_AB R24, RZ, R20 ;  /* 0x00000014ff18723e */ /* 0x002fc600000000ff */
[----:B------:R1:W-:Y:S01]  /*6920*/  STG.E.U16 desc[UR10][R12.64], R16 ;  /* 0x000000100c007986 */ /* 0x0003e2000c10150a */
[----:B-----5:R-:W-:Y:S01]  /*6930*/  F2FP.F16.F32.PACK_AB R26, RZ, R21 ;  /* 0x00000015ff1a723e */ /* 0x020fe200000000ff */
[--C-:B------:R-:W-:Y:S02]  /*6940*/  IMAD.WIDE R6, R23, 0x2, R2.reuse ;  /* 0x0000000217067825 */ /* 0x100fe400078e0202 */
[----:B------:R5:W-:Y:S02]  /*6950*/  STG.E.U16 desc[UR10][R14.64], R32 ;  /* 0x000000200e007986 */ /* 0x000be4000c10150a */
[--C-:B--2---:R-:W-:Y:S01]  /*6960*/  IMAD.WIDE R8, R25, 0x2, R2.reuse ;  /* 0x0000000219087825 */ /* 0x104fe200078e0202 */
[----:B------:R-:W-:Y:S01]  /*6970*/  F2FP.F16.F32.PACK_AB R28, RZ, R22 ;  /* 0x00000016ff1c723e */ /* 0x000fe200000000ff */
[----:B------:R-:W2:Y:S02]  /*6980*/  LDS R30, [R4+UR4+0x4800] ;  /* 0x00480004041e7984 */ /* 0x000ea40008000800 */
[--C-:B------:R-:W-:Y:S01]  /*6990*/  IMAD.WIDE R10, R27, 0x2, R2.reuse ;  /* 0x000000021b0a7825 */ /* 0x100fe200078e0202 */
[----:B------:R-:W-:Y:S01]  /*69a0*/  F2FP.F16.F32.PACK_AB R38, RZ, R38 ;  /* 0x00000026ff26723e */ /* 0x000fe200000000ff */
[----:B------:R-:W2:Y:S02]  /*69b0*/  LDS R32, [R4+UR4+0x4c00] ;  /* 0x004c000404207984 */ /* 0x000ea40008000800 */
[----:B-1----:R-:W-:-:S02]  /*69c0*/  IMAD.WIDE R12, R29, 0x2, R2 ;  /* 0x000000021d0c7825 */ /* 0x002fc400078e0202 */
[----:B------:R-:W1:Y:S02]  /*69d0*/  LDS R5, [R4+UR4+0x5000] ;  /* 0x0050000404057984 */ /* 0x000e640008000800 */
[----:B-----5:R-:W-:Y:S01]  /*69e0*/  IMAD.WIDE R14, R39, 0x2, R2 ;  /* 0x00000002270e7825 */ /* 0x020fe200078e0202 */
[----:B----4-:R-:W-:Y:S01]  /*69f0*/  F2FP.F16.F32.PACK_AB R40, RZ, R40 ;  /* 0x00000028ff28723e */ /* 0x010fe200000000ff */
[----:B------:R-:W4:Y:S02]  /*6a00*/  LDS R16, [R4+UR4+0x5400] ;  /* 0x0054000404107984 */ /* 0x000f240008000800 */
[C---:B------:R-:W-:Y:S01]  /*6a10*/  IMAD R23, R0.reuse, 0x10, R23 ;  /* 0x0000001000177824 */ /* 0x040fe200078e0217 */
[----:B---3--:R-:W-:Y:S01]  /*6a20*/  F2FP.F16.F32.PACK_AB R41, RZ, R41 ;  /* 0x00000029ff29723e */ /* 0x008fe200000000ff */
[----:B------:R-:W3:Y:S01]  /*6a30*/  LDS R17, [R4+UR4+0x5800] ;  /* 0x0058000404117984 */ /* 0x000ee20008000800 */
[C---:B------:R-:W-:Y:S02]  /*6a40*/  IMAD R25, R0.reuse, 0x10, R25 ;  /* 0x0000001000197824 */ /* 0x040fe400078e0219 */
[C---:B------:R-:W-:Y:S01]  /*6a50*/  IMAD R27, R0.reuse, 0x10, R27 ;  /* 0x00000010001b7824 */ /* 0x040fe200078e021b */
[----:B------:R-:W5:Y:S01]  /*6a60*/  LDS R19, [R4+UR4+0x6000] ;  /* 0x0060000404137984 */ /* 0x000f620008000800 */
[----:B------:R-:W-:-:S02]  /*6a70*/  IMAD R29, R0, 0x10, R29 ;  /* 0x00000010001d7824 */ /* 0x000fc400078e021d */
[----:B------:R-:W-:Y:S01]  /*6a80*/  IMAD R39, R0, 0x10, R39 ;  /* 0x0000001000277824 */ /* 0x000fe200078e0227 */
[----:B------:R-:W5:Y:S04]  /*6a90*/  LDS R21, [R4+UR4+0x6800] ;  /* 0x0068000404157984 */ /* 0x000f680008000800 */
[----:B------:R-:W5:Y:S04]  /*6aa0*/  LDS R18, [R4+UR4+0x5c00] ;  /* 0x005c000404127984 */ /* 0x000f680008000800 */
[----:B------:R-:W5:Y:S04]  /*6ab0*/  LDS R20, [R4+UR4+0x6400] ;  /* 0x0064000404147984 */ /* 0x000f680008000800 */
[----:B------:R-:W5:Y:S01]  /*6ac0*/  LDS R22, [R4+UR4+0x6c00] ;  /* 0x006c000404167984 */ /* 0x000f620008000800 */
[----:B------:R-:W-:-:S03]  /*6ad0*/  UIADD3 UR4, UPT, UPT, UR4, 0x8000, URZ ;  /* 0x0000800004047890 */ /* 0x000fc6000fffe0ff */
[----:B------:R4:W-:Y:S01]  /*6ae0*/  STG.E.U16 desc[UR10][R6.64], R34 ;  /* 0x0000002206007986 */ /* 0x0009e2000c10150a */
[----:B--2---:R-:W-:Y:S01]  /*6af0*/  F2FP.F16.F32.PACK_AB R30, RZ, R30 ;  /* 0x0000001eff1e723e */ /* 0x004fe200000000ff */
[----:B------:R-:W-:Y:S02]  /*6b00*/  UISETP.NE.AND UP0, UPT, UR4, 0x11000, UPT ;  /* 0x000110000400788c */ /* 0x000fe4000bf05270 */
[----:B------:R2:W-:Y:S01]  /*6b10*/  STG.E.U16 desc[UR10][R8.64], R36 ;  /* 0x0000002408007986 */ /* 0x0005e2000c10150a */
[----:B------:R-:W-:-:S03]  /*6b20*/  F2FP.F16.F32.PACK_AB R32, RZ, R32 ;  /* 0x00000020ff20723e */ /* 0x000fc600000000ff */
[----:B------:R3:W-:Y:S01]  /*6b30*/  STG.E.U16 desc[UR10][R10.64], R37 ;  /* 0x000000250a007986 */ /* 0x0007e2000c10150a */
[----:B-1----:R-:W-:Y:S01]  /*6b40*/  F2FP.F16.F32.PACK_AB R5, RZ, R5 ;  /* 0x00000005ff05723e */ /* 0x002fe200000000ff */
[--C-:B----4-:R-:W-:Y:S02]  /*6b50*/  IMAD.WIDE R6, R31, 0x2, R2.reuse ;  /* 0x000000021f067825 */ /* 0x110fe400078e0202 */
[----:B------:R1:W-:Y:S01]  /*6b60*/  STG.E.U16 desc[UR10][R12.64], R38 ;  /* 0x000000260c007986 */ /* 0x0003e2000c10150a */
[----:B------:R-:W-:Y:S01]  /*6b70*/  F2FP.F16.F32.PACK_AB R16, RZ, R16 ;  /* 0x00000010ff10723e */ /* 0x000fe200000000ff */
[--C-:B--2---:R-:W-:Y:S02]  /*6b80*/  IMAD.WIDE R8, R33, 0x2, R2.reuse ;  /* 0x0000000221087825 */ /* 0x104fe400078e0202 */
[----:B------:R2:W-:Y:S01]  /*6b90*/  STG.E.U16 desc[UR10][R14.64], R42 ;  /* 0x0000002a0e007986 */ /* 0x0005e2000c10150a */
[----:B---3--:R-:W-:Y:S01]  /*6ba0*/  F2FP.F16.F32.PACK_AB R17, RZ, R17 ;  /* 0x00000011ff11723e */ /* 0x008fe200000000ff */
[----:B------:R-:W-:-:S02]  /*6bb0*/  IMAD.WIDE R10, R35, 0x2, R2 ;  /* 0x00000002230a7825 */ /* 0x000fc400078e0202 */
[----:B------:R3:W-:Y:S01]  /*6bc0*/  STG.E.U16 desc[UR10][R6.64], R24 ;  /* 0x0000001806007986 */ /* 0x0007e2000c10150a */
[----:B-----5:R-:W-:Y:S01]  /*6bd0*/  F2FP.F16.F32.PACK_AB R19, RZ, R19 ;  /* 0x00000013ff13723e */ /* 0x020fe200000000ff */
[----:B------:R-:W-:Y:S02]  /*6be0*/  IMAD R31, R0, 0x10, R31 ;  /* 0x00000010001f7824 */ /* 0x000fe400078e021f */
[----:B------:R4:W-:Y:S01]  /*6bf0*/  STG.E.U16 desc[UR10][R8.64], R26 ;  /* 0x0000001a08007986 */ /* 0x0009e2000c10150a */
[--C-:B-1----:R-:W-:Y:S01]  /*6c00*/  IMAD.WIDE R12, R23, 0x2, R2.reuse ;  /* 0x00000002170c7825 */ /* 0x102fe200078e0202 */
[----:B------:R-:W-:Y:S02]  /*6c10*/  F2FP.F16.F32.PACK_AB R21, RZ, R21 ;  /* 0x00000015ff15723e */ /* 0x000fe400000000ff */
[----:B------:R1:W-:Y:S01]  /*6c20*/  STG.E.U16 desc[UR10][R10.64], R28 ;  /* 0x0000001c0a007986 */ /* 0x0003e2000c10150a */
[----:B--2---:R-:W-:Y:S01]  /*6c30*/  IMAD.WIDE R14, R25, 0x2, R2 ;  /* 0x00000002190e7825 */ /* 0x004fe200078e0202 */
[----:B------:R-:W-:-:S02]  /*6c40*/  F2FP.F16.F32.PACK_AB R18, RZ, R18 ;  /* 0x00000012ff12723e */ /* 0x000fc400000000ff */
[----:B------:R2:W-:Y:S01]  /*6c50*/  STG.E.U16 desc[UR10][R12.64], R40 ;  /* 0x000000280c007986 */ /* 0x0005e2000c10150a */
[----:B------:R-:W-:Y:S01]  /*6c60*/  IMAD R33, R0, 0x10, R33 ;  /* 0x0000001000217824 */ /* 0x000fe200078e0221 */
[----:B------:R-:W-:Y:S01]  /*6c70*/  F2FP.F16.F32.PACK_AB R20, RZ, R20 ;  /* 0x00000014ff14723e */ /* 0x000fe200000000ff */
[----:B---3--:R-:W-:Y:S01]  /*6c80*/  IMAD.WIDE R6, R39, 0x2, R2 ;  /* 0x0000000227067825 */ /* 0x008fe200078e0202 */
[----:B------:R3:W-:Y:S01]  /*6c90*/  STG.E.U16 desc[UR10][R14.64], R41 ;  /* 0x000000290e007986 */ /* 0x0007e2000c10150a */
[----:B------:R-:W-:Y:S02]  /*6ca0*/  PRMT R24, R21, 0x7610, R24 ;  /* 0x0000761015187816 */ /* 0x000fe40000000018 */
[----:B----4-:R-:W-:Y:S01]  /*6cb0*/  IMAD.WIDE R8, R31, 0x2, R2 ;  /* 0x000000021f087825 */ /* 0x010fe200078e0202 */
[----:B------:R-:W-:-:S03]  /*6cc0*/  F2FP.F16.F32.PACK_AB R22, RZ, R22 ;  /* 0x00000016ff16723e */ /* 0x000fc600000000ff */
[----:B-1----:R-:W-:-:S04]  /*6cd0*/  IMAD.WIDE R10, R33, 0x2, R2 ;  /* 0x00000002210a7825 */ /* 0x002fc800078e0202 */
[----:B--2---:R-:W-:-:S04]  /*6ce0*/  IMAD.WIDE R12, R27, 0x2, R2 ;  /* 0x000000021b0c7825 */ /* 0x004fc800078e0202 */
[----:B---3--:R-:W-:Y:S01]  /*6cf0*/  IMAD.WIDE R14, R29, 0x2, R2 ;  /* 0x000000021d0e7825 */ /* 0x008fe200078e0202 */
[----:B------:R1:W-:Y:S03]  /*6d00*/  STG.E.U16 desc[UR10][R12.64], R30 ;  /* 0x0000001e0c007986 */ /* 0x0003e6000c10150a */
[C---:B------:R-:W-:Y:S01]  /*6d10*/  IMAD R35, R0.reuse, 0x10, R35 ;  /* 0x0000001000237824 */ /* 0x040fe200078e0223 */
[----:B------:R-:W-:Y:S01]  /*6d20*/  STG.E.U16 desc[UR10][R14.64], R32 ;  /* 0x000000200e007986 */ /* 0x000fe2000c10150a */
[C---:B------:R-:W-:Y:S02]  /*6d30*/  IMAD R23, R0.reuse, 0x10, R23 ;  /* 0x0000001000177824 */ /* 0x040fe400078e0217 */
[C---:B------:R-:W-:Y:S01]  /*6d40*/  IMAD R25, R0.reuse, 0x10, R25 ;  /* 0x0000001000197824 */ /* 0x040fe200078e0219 */
[----:B------:R2:W-:Y:S01]  /*6d50*/  STG.E.U16 desc[UR10][R6.64], R5 ;  /* 0x0000000506007986 */ /* 0x0005e2000c10150a */
[----:B------:R-:W-:-:S02]  /*6d60*/  IMAD R27, R0, 0x10, R27 ;  /* 0x00000010001b7824 */ /* 0x000fc400078e021b */
[----:B------:R-:W-:Y:S01]  /*6d70*/  IMAD R21, R0, 0x10, R35 ;  /* 0x0000001000157824 */ /* 0x000fe200078e0223 */
[----:B------:R3:W-:Y:S01]  /*6d80*/  STG.E.U16 desc[UR10][R8.64], R16 ;  /* 0x0000001008007986 */ /* 0x0007e2000c10150a */
[----:B-1----:R-:W-:-:S03]  /*6d90*/  IMAD.WIDE R12, R27, 0x2, R2 ;  /* 0x000000021b0c7825 */ /* 0x002fc600078e0202 */
[----:B------:R1:W-:Y:S01]  /*6da0*/  STG.E.U16 desc[UR10][R10.64], R17 ;  /* 0x000000110a007986 */ /* 0x0003e2000c10150a */
[C---:B------:R-:W-:Y:S02]  /*6db0*/  IMAD R27, R0.reuse, 0x10, R27 ;  /* 0x00000010001b7824 */ /* 0x040fe400078e021b */
[----:B--2---:R-:W-:Y:S02]  /*6dc0*/  IMAD R5, R0, 0x10, R29 ;  /* 0x0000001000057824 */ /* 0x004fe400078e021d */
[----:B------:R-:W-:Y:S01]  /*6dd0*/  IMAD.WIDE R6, R35, 0x2, R2 ;  /* 0x0000000223067825 */ /* 0x000fe200078e0202 */
[----:B---3--:R-:W-:-:S03]  /*6de0*/  PRMT R16, R19, 0x7610, R16 ;  /* 0x0000761013107816 */ /* 0x008fc60000000010 */
[--C-:B------:R-:W-:Y:S01]  /*6df0*/  IMAD.WIDE R8, R23, 0x2, R2.reuse ;  /* 0x0000000217087825 */ /* 0x100fe200078e0202 */
[----:B------:R2:W-:Y:S03]  /*6e00*/  STG.E.U16 desc[UR10][R6.64], R18 ;  /* 0x0000001206007986 */ /* 0x0005e6000c10150a */
[--C-:B-1----:R-:W-:Y:S01]  /*6e10*/  IMAD.WIDE R10, R25, 0x2, R2.reuse ;  /* 0x00000002190a7825 */ /* 0x102fe200078e0202 */
[----:B------:R2:W-:Y:S03]  /*6e20*/  STG.E.U16 desc[UR10][R8.64], R16 ;  /* 0x0000001008007986 */ /* 0x0005e6000c10150a */
[----:B------:R-:W-:Y:S01]  /*6e30*/  IMAD.WIDE R14, R5, 0x2, R2 ;  /* 0x00000002050e7825 */ /* 0x000fe200078e0202 */
[----:B------:R2:W-:Y:S03]  /*6e40*/  STG.E.U16 desc[UR10][R10.64], R20 ;  /* 0x000000140a007986 */ /* 0x0005e6000c10150a */
[C---:B------:R-:W-:Y:S01]  /*6e50*/  IMAD R29, R0.reuse, 0x10, R39 ;  /* 0x00000010001d7824 */ /* 0x040fe200078e0227 */
[----:B------:R2:W-:Y:S01]  /*6e60*/  STG.E.U16 desc[UR10][R12.64], R24 ;  /* 0x000000180c007986 */ /* 0x0005e2000c10150a */
[----:B------:R-:W-:-:S02]  /*6e70*/  IMAD R17, R0, 0x10, R31 ;  /* 0x0000001000117824 */ /* 0x000fc400078e021f */
[C---:B------:R-:W-:Y:S01]  /*6e80*/  IMAD R19, R0.reuse, 0x10, R33 ;  /* 0x0000001000137824 */ /* 0x040fe200078e0221 */
[----:B------:R2:W-:Y:S01]  /*6e90*/  STG.E.U16 desc[UR10][R14.64], R22 ;  /* 0x000000160e007986 */ /* 0x0005e2000c10150a */
[C---:B------:R-:W-:Y:S02]  /*6ea0*/  IMAD R23, R0.reuse, 0x10, R23 ;  /* 0x0000001000177824 */ /* 0x040fe400078e0217 */
[C---:B------:R-:W-:Y:S02]  /*6eb0*/  IMAD R25, R0.reuse, 0x10, R25 ;  /* 0x0000001000197824 */ /* 0x040fe400078e0219 */
[----:B------:R-:W-:Y:S01]  /*6ec0*/  IMAD R5, R0, 0x10, R5 ;  /* 0x0000001000057824 */ /* 0x000fe200078e0205 */
[----:B------:R-:W-:Y:S06]  /*6ed0*/  BRA.U UP0, `(.L_x_8) ;  /* 0xfffffff500647547 */ /* 0x000fec000b83ffff */
[----:B------:R-:W-:Y:S05]  /*6ee0*/  EXIT ;  /* 0x000000000000794d */ /* 0x000fea0003800000 */
.L_x_9:
[----:B------:R-:W-:-:S00]  /*6ef0*/  BRA `(.L_x_9) ;  /* 0xfffffffc00fc7947 */ /* 0x000fc0000383ffff */
[----:B------:R-:W-:-:S00]  /*6f00*/  NOP ;  /* 0x0000000000007918 */ /* 0x000fc00000000000 */
[----:B------:R-:W-:-:S00]  /*6f10*/  NOP ;  /* 0x0000000000007918 */ /* 0x000fc00000000000 */
[----:B------:R-:W-:-:S00]  /*6f20*/  NOP ;  /* 0x0000000000007918 */ /* 0x000fc00000000000 */
[----:B------:R-:W-:-:S00]  /*6f30*/  NOP ;  /* 0x0000000000007918 */ /* 0x000fc00000000000 */
[----:B------:R-:W-:-:S00]  /*6f40*/  NOP ;  /* 0x0000000000007918 */ /* 0x000fc00000000000 */
[----:B------:R-:W-:-:S00]  /*6f50*/  NOP ;  /* 0x0000000000007918 */ /* 0x000fc00000000000 */
[----:B------:R-:W-:-:S00]  /*6f60*/  NOP ;  /* 0x0000000000007918 */ /* 0x000fc00000000000 */
[----:B------:R-:W-:-:S00]  /*6f70*/  NOP ;  /* 0x0000000000007918 */ /* 0x000fc00000000000 */
.L_x_10:


//--------------------- .nv.shared._Z6matmulP6__halfS0_S0_iiiff --------------------------
	.section	.nv.shared._Z6matmulP6__halfS0_S0_iiiff,"aw",@nobits
	.sectionflags	@""
	.align	16
	.zero		1024


//--------------------- .nv.shared.reserved.0     --------------------------
	.section	.nv.shared.reserved.0,"aw",@nobits
	.weak		__nv_reservedSMEM_offset_0_alias
	.size		__nv_reservedSMEM_offset_0_alias, 0, 64
	.other		__nv_reservedSMEM_offset_0_alias,@"STO_CUDA_RESERVED_SHARED STV_DEFAULT"
__nv_reservedSMEM_offset_0_alias:
	.zero		0
	.zero		64


//--------------------- .nv.constant0._Z6matmulP6__halfS0_S0_iiiff --------------------------
	.section	.nv.constant0._Z6matmulP6__halfS0_S0_iiiff,"a",@progbits
	.sectionflags	@""
	.align	4
.nv.constant0._Z6matmulP6__halfS0_S0_iiiff:
	.zero		940


//--------------------- SYMBOLS --------------------------

	.type		.nv.reservedSmem.offset0,@object
	.size		.nv.reservedSmem.offset0,0x4
	.type		.nv.reservedSmem.cap,@object
	.size		.nv.reservedSmem.cap,0x4
